//
// Generated by NVIDIA NVVM Compiler
//
// Compiler Build ID: CL-36424714
// Cuda compilation tools, release 13.0, V13.0.88
// Based on NVVM 20.0.0
//

.version 9.0
.target sm_100
.address_size 64

	// .globl	_Z31standard_attention_score_kernelPKfS0_Pfiif

.visible .entry _Z31standard_attention_score_kernelPKfS0_Pfiif(
	.param .u64 .ptr .align 1 _Z31standard_attention_score_kernelPKfS0_Pfiif_param_0,
	.param .u64 .ptr .align 1 _Z31standard_attention_score_kernelPKfS0_Pfiif_param_1,
	.param .u64 .ptr .align 1 _Z31standard_attention_score_kernelPKfS0_Pfiif_param_2,
	.param .u32 _Z31standard_attention_score_kernelPKfS0_Pfiif_param_3,
	.param .u32 _Z31standard_attention_score_kernelPKfS0_Pfiif_param_4,
	.param .f32 _Z31standard_attention_score_kernelPKfS0_Pfiif_param_5
)
{
	.reg .pred 	%p<11>;
	.reg .b32 	%r<48>;
	.reg .b32 	%f<114>;
	.reg .b64 	%rd<43>;

	ld.param.u64 	%rd11, [_Z31standard_attention_score_kernelPKfS0_Pfiif_param_0];
	ld.param.u64 	%rd12, [_Z31standard_attention_score_kernelPKfS0_Pfiif_param_1];
	ld.param.u64 	%rd10, [_Z31standard_attention_score_kernelPKfS0_Pfiif_param_2];
	ld.param.u32 	%r25, [_Z31standard_attention_score_kernelPKfS0_Pfiif_param_3];
	ld.param.u32 	%r26, [_Z31standard_attention_score_kernelPKfS0_Pfiif_param_4];
	ld.param.f32 	%f14, [_Z31standard_attention_score_kernelPKfS0_Pfiif_param_5];
	cvta.to.global.u64 	%rd1, %rd12;
	cvta.to.global.u64 	%rd2, %rd11;
	mov.u32 	%r27, %ctaid.y;
	mov.u32 	%r28, %ntid.y;
	mov.u32 	%r29, %tid.y;
	mad.lo.s32 	%r1, %r27, %r28, %r29;
	mov.u32 	%r30, %ctaid.x;
	mov.u32 	%r31, %ntid.x;
	mov.u32 	%r32, %tid.x;
	mad.lo.s32 	%r2, %r30, %r31, %r32;
	max.s32 	%r33, %r1, %r2;
	setp.ge.s32 	%p1, %r33, %r25;
	@%p1 bra 	$L__BB0_15;
	setp.lt.s32 	%p2, %r26, 1;
	mov.f32 	%f113, 0f00000000;
	@%p2 bra 	$L__BB0_14;
	mul.lo.s32 	%r3, %r26, %r1;
	mul.lo.s32 	%r4, %r26, %r2;
	and.b32  	%r5, %r26, 15;
	setp.lt.u32 	%p3, %r26, 16;
	mov.f32 	%f113, 0f00000000;
	mov.b32 	%r44, 0;
	@%p3 bra 	$L__BB0_5;
	and.b32  	%r44, %r26, 2147483632;
	neg.s32 	%r42, %r44;
	mul.wide.u32 	%rd13, %r3, 4;
	add.s64 	%rd14, %rd13, %rd2;
	add.s64 	%rd41, %rd14, 32;
	add.s64 	%rd4, %rd1, 32;
	mov.f32 	%f113, 0f00000000;
	mov.u32 	%r41, %r4;
$L__BB0_4:
	.pragma "nounroll";
	mul.wide.s32 	%rd15, %r41, 4;
	add.s64 	%rd16, %rd4, %rd15;
	ld.global.nc.f32 	%f19, [%rd41+-32];
	ld.global.nc.f32 	%f20, [%rd16+-32];
	fma.rn.f32 	%f21, %f19, %f20, %f113;
	ld.global.nc.f32 	%f22, [%rd41+-28];
	ld.global.nc.f32 	%f23, [%rd16+-28];
	fma.rn.f32 	%f24, %f22, %f23, %f21;
	ld.global.nc.f32 	%f25, [%rd41+-24];
	ld.global.nc.f32 	%f26, [%rd16+-24];
	fma.rn.f32 	%f27, %f25, %f26, %f24;
	ld.global.nc.f32 	%f28, [%rd41+-20];
	ld.global.nc.f32 	%f29, [%rd16+-20];
	fma.rn.f32 	%f30, %f28, %f29, %f27;
	ld.global.nc.f32 	%f31, [%rd41+-16];
	ld.global.nc.f32 	%f32, [%rd16+-16];
	fma.rn.f32 	%f33, %f31, %f32, %f30;
	ld.global.nc.f32 	%f34, [%rd41+-12];
	ld.global.nc.f32 	%f35, [%rd16+-12];
	fma.rn.f32 	%f36, %f34, %f35, %f33;
	ld.global.nc.f32 	%f37, [%rd41+-8];
	ld.global.nc.f32 	%f38, [%rd16+-8];
	fma.rn.f32 	%f39, %f37, %f38, %f36;
	ld.global.nc.f32 	%f40, [%rd41+-4];
	ld.global.nc.f32 	%f41, [%rd16+-4];
	fma.rn.f32 	%f42, %f40, %f41, %f39;
	ld.global.nc.f32 	%f43, [%rd41];
	ld.global.nc.f32 	%f44, [%rd16];
	fma.rn.f32 	%f45, %f43, %f44, %f42;
	ld.global.nc.f32 	%f46, [%rd41+4];
	ld.global.nc.f32 	%f47, [%rd16+4];
	fma.rn.f32 	%f48, %f46, %f47, %f45;
	ld.global.nc.f32 	%f49, [%rd41+8];
	ld.global.nc.f32 	%f50, [%rd16+8];
	fma.rn.f32 	%f51, %f49, %f50, %f48;
	ld.global.nc.f32 	%f52, [%rd41+12];
	ld.global.nc.f32 	%f53, [%rd16+12];
	fma.rn.f32 	%f54, %f52, %f53, %f51;
	ld.global.nc.f32 	%f55, [%rd41+16];
	ld.global.nc.f32 	%f56, [%rd16+16];
	fma.rn.f32 	%f57, %f55, %f56, %f54;
	ld.global.nc.f32 	%f58, [%rd41+20];
	ld.global.nc.f32 	%f59, [%rd16+20];
	fma.rn.f32 	%f60, %f58, %f59, %f57;
	ld.global.nc.f32 	%f61, [%rd41+24];
	ld.global.nc.f32 	%f62, [%rd16+24];
	fma.rn.f32 	%f63, %f61, %f62, %f60;
	ld.global.nc.f32 	%f64, [%rd41+28];
	ld.global.nc.f32 	%f65, [%rd16+28];
	fma.rn.f32 	%f113, %f64, %f65, %f63;
	add.s32 	%r42, %r42, 16;
	add.s64 	%rd41, %rd41, 64;
	add.s32 	%r41, %r41, 16;
	setp.ne.s32 	%p4, %r42, 0;
	@%p4 bra 	$L__BB0_4;
$L__BB0_5:
	setp.eq.s32 	%p5, %r5, 0;
	@%p5 bra 	$L__BB0_14;
	and.b32  	%r13, %r26, 7;
	setp.lt.u32 	%p6, %r5, 8;
	@%p6 bra 	$L__BB0_8;
	add.s32 	%r35, %r44, %r3;
	mul.wide.u32 	%rd17, %r35, 4;
	add.s64 	%rd18, %rd2, %rd17;
	ld.global.nc.f32 	%f67, [%rd18];
	add.s32 	%r36, %r44, %r4;
	mul.wide.s32 	%rd19, %r36, 4;
	add.s64 	%rd20, %rd1, %rd19;
	ld.global.nc.f32 	%f68, [%rd20];
	fma.rn.f32 	%f69, %f67, %f68, %f113;
	cvt.u64.u32 	%rd21, %r3;
	cvt.u64.u32 	%rd22, %r44;
	add.s64 	%rd23, %rd22, %rd21;
	shl.b64 	%rd24, %rd23, 2;
	add.s64 	%rd25, %rd2, %rd24;
	ld.global.nc.f32 	%f70, [%rd25+4];
	ld.global.nc.f32 	%f71, [%rd20+4];
	fma.rn.f32 	%f72, %f70, %f71, %f69;
	ld.global.nc.f32 	%f73, [%rd25+8];
	ld.global.nc.f32 	%f74, [%rd20+8];
	fma.rn.f32 	%f75, %f73, %f74, %f72;
	ld.global.nc.f32 	%f76, [%rd25+12];
	ld.global.nc.f32 	%f77, [%rd20+12];
	fma.rn.f32 	%f78, %f76, %f77, %f75;
	ld.global.nc.f32 	%f79, [%rd25+16];
	ld.global.nc.f32 	%f80, [%rd20+16];
	fma.rn.f32 	%f81, %f79, %f80, %f78;
	ld.global.nc.f32 	%f82, [%rd25+20];
	ld.global.nc.f32 	%f83, [%rd20+20];
	fma.rn.f32 	%f84, %f82, %f83, %f81;
	ld.global.nc.f32 	%f85, [%rd25+24];
	ld.global.nc.f32 	%f86, [%rd20+24];
	fma.rn.f32 	%f87, %f85, %f86, %f84;
	ld.global.nc.f32 	%f88, [%rd25+28];
	ld.global.nc.f32 	%f89, [%rd20+28];
	fma.rn.f32 	%f113, %f88, %f89, %f87;
	add.s32 	%r44, %r44, 8;
$L__BB0_8:
	setp.eq.s32 	%p7, %r13, 0;
	@%p7 bra 	$L__BB0_14;
	and.b32  	%r16, %r26, 3;
	setp.lt.u32 	%p8, %r13, 4;
	@%p8 bra 	$L__BB0_11;
	add.s32 	%r37, %r44, %r3;
	mul.wide.u32 	%rd26, %r37, 4;
	add.s64 	%rd27, %rd2, %rd26;
	ld.global.nc.f32 	%f91, [%rd27];
	add.s32 	%r38, %r44, %r4;
	mul.wide.s32 	%rd28, %r38, 4;
	add.s64 	%rd29, %rd1, %rd28;
	ld.global.nc.f32 	%f92, [%rd29];
	fma.rn.f32 	%f93, %f91, %f92, %f113;
	cvt.u64.u32 	%rd30, %r3;
	cvt.u64.u32 	%rd31, %r44;
	add.s64 	%rd32, %rd31, %rd30;
	shl.b64 	%rd33, %rd32, 2;
	add.s64 	%rd34, %rd2, %rd33;
	ld.global.nc.f32 	%f94, [%rd34+4];
	ld.global.nc.f32 	%f95, [%rd29+4];
	fma.rn.f32 	%f96, %f94, %f95, %f93;
	ld.global.nc.f32 	%f97, [%rd34+8];
	ld.global.nc.f32 	%f98, [%rd29+8];
	fma.rn.f32 	%f99, %f97, %f98, %f96;
	ld.global.nc.f32 	%f100, [%rd34+12];
	ld.global.nc.f32 	%f101, [%rd29+12];
	fma.rn.f32 	%f113, %f100, %f101, %f99;
	add.s32 	%r44, %r44, 4;
$L__BB0_11:
	setp.eq.s32 	%p9, %r16, 0;
	@%p9 bra 	$L__BB0_14;
	add.s32 	%r47, %r44, %r4;
	add.s32 	%r39, %r44, %r3;
	mul.wide.u32 	%rd35, %r39, 4;
	add.s64 	%rd42, %rd2, %rd35;
	neg.s32 	%r46, %r16;
$L__BB0_13:
	.pragma "nounroll";
	mul.wide.s32 	%rd36, %r47, 4;
	add.s64 	%rd37, %rd1, %rd36;
	ld.global.nc.f32 	%f102, [%rd42];
	ld.global.nc.f32 	%f103, [%rd37];
	fma.rn.f32 	%f113, %f102, %f103, %f113;
	add.s32 	%r47, %r47, 1;
	add.s64 	%rd42, %rd42, 4;
	add.s32 	%r46, %r46, 1;
	setp.ne.s32 	%p10, %r46, 0;
	@%p10 bra 	$L__BB0_13;
$L__BB0_14:
	mul.f32 	%f104, %f14, %f113;
	mad.lo.s32 	%r40, %r25, %r1, %r2;
	cvta.to.global.u64 	%rd38, %rd10;
	mul.wide.s32 	%rd39, %r40, 4;
	add.s64 	%rd40, %rd38, %rd39;
	st.global.f32 	[%rd40], %f104;
$L__BB0_15:
	ret;

}
	// .globl	_Z23standard_softmax_kernelPfi
.visible .entry _Z23standard_softmax_kernelPfi(
	.param .u64 .ptr .align 1 _Z23standard_softmax_kernelPfi_param_0,
	.param .u32 _Z23standard_softmax_kernelPfi_param_1
)
{
	.reg .pred 	%p<58>;
	.reg .b32 	%r<122>;
	.reg .b32 	%f<366>;
	.reg .b64 	%rd<30>;

	ld.param.u64 	%rd5, [_Z23standard_softmax_kernelPfi_param_0];
	ld.param.u32 	%r58, [_Z23standard_softmax_kernelPfi_param_1];
	cvta.to.global.u64 	%rd1, %rd5;
	mov.u32 	%r59, %ctaid.x;
	mov.u32 	%r60, %ntid.x;
	mov.u32 	%r61, %tid.x;
	mad.lo.s32 	%r1, %r59, %r60, %r61;
	setp.ge.s32 	%p1, %r1, %r58;
	@%p1 bra 	$L__BB1_39;
	setp.lt.s32 	%p2, %r58, 1;
	mov.f32 	%f356, 0fFF800000;
	@%p2 bra 	$L__BB1_14;
	mul.lo.s32 	%r2, %r58, %r1;
	and.b32  	%r3, %r58, 15;
	setp.lt.u32 	%p3, %r58, 16;
	mov.f32 	%f356, 0fFF800000;
	mov.b32 	%r103, 0;
	@%p3 bra 	$L__BB1_5;
	and.b32  	%r103, %r58, 2147483632;
	neg.s32 	%r109, %r103;
	add.s64 	%rd2, %rd1, 32;
	mov.f32 	%f356, 0fFF800000;
	mov.u32 	%r108, %r2;
$L__BB1_4:
	.pragma "nounroll";
	mul.wide.s32 	%rd6, %r108, 4;
	add.s64 	%rd7, %rd2, %rd6;
	ld.global.f32 	%f30, [%rd7+-32];
	setp.gt.f32 	%p4, %f30, %f356;
	selp.f32 	%f31, %f30, %f356, %p4;
	ld.global.f32 	%f32, [%rd7+-28];
	setp.gt.f32 	%p5, %f32, %f31;
	selp.f32 	%f33, %f32, %f31, %p5;
	ld.global.f32 	%f34, [%rd7+-24];
	setp.gt.f32 	%p6, %f34, %f33;
	selp.f32 	%f35, %f34, %f33, %p6;
	ld.global.f32 	%f36, [%rd7+-20];
	setp.gt.f32 	%p7, %f36, %f35;
	selp.f32 	%f37, %f36, %f35, %p7;
	ld.global.f32 	%f38, [%rd7+-16];
	setp.gt.f32 	%p8, %f38, %f37;
	selp.f32 	%f39, %f38, %f37, %p8;
	ld.global.f32 	%f40, [%rd7+-12];
	setp.gt.f32 	%p9, %f40, %f39;
	selp.f32 	%f41, %f40, %f39, %p9;
	ld.global.f32 	%f42, [%rd7+-8];
	setp.gt.f32 	%p10, %f42, %f41;
	selp.f32 	%f43, %f42, %f41, %p10;
	ld.global.f32 	%f44, [%rd7+-4];
	setp.gt.f32 	%p11, %f44, %f43;
	selp.f32 	%f45, %f44, %f43, %p11;
	ld.global.f32 	%f46, [%rd7];
	setp.gt.f32 	%p12, %f46, %f45;
	selp.f32 	%f47, %f46, %f45, %p12;
	ld.global.f32 	%f48, [%rd7+4];
	setp.gt.f32 	%p13, %f48, %f47;
	selp.f32 	%f49, %f48, %f47, %p13;
	ld.global.f32 	%f50, [%rd7+8];
	setp.gt.f32 	%p14, %f50, %f49;
	selp.f32 	%f51, %f50, %f49, %p14;
	ld.global.f32 	%f52, [%rd7+12];
	setp.gt.f32 	%p15, %f52, %f51;
	selp.f32 	%f53, %f52, %f51, %p15;
	ld.global.f32 	%f54, [%rd7+16];
	setp.gt.f32 	%p16, %f54, %f53;
	selp.f32 	%f55, %f54, %f53, %p16;
	ld.global.f32 	%f56, [%rd7+20];
	setp.gt.f32 	%p17, %f56, %f55;
	selp.f32 	%f57, %f56, %f55, %p17;
	ld.global.f32 	%f58, [%rd7+24];
	setp.gt.f32 	%p18, %f58, %f57;
	selp.f32 	%f59, %f58, %f57, %p18;
	ld.global.f32 	%f60, [%rd7+28];
	setp.gt.f32 	%p19, %f60, %f59;
	selp.f32 	%f356, %f60, %f59, %p19;
	add.s32 	%r109, %r109, 16;
	add.s32 	%r108, %r108, 16;
	setp.eq.s32 	%p20, %r109, 0;
	@%p20 bra 	$L__BB1_5;
	bra.uni 	$L__BB1_4;
$L__BB1_5:
	setp.eq.s32 	%p21, %r3, 0;
	@%p21 bra 	$L__BB1_14;
	and.b32  	%r7, %r58, 7;
	setp.lt.u32 	%p22, %r3, 8;
	@%p22 bra 	$L__BB1_8;
	add.s32 	%r63, %r103, %r2;
	mul.wide.s32 	%rd8, %r63, 4;
	add.s64 	%rd9, %rd1, %rd8;
	ld.global.f32 	%f62, [%rd9];
	setp.gt.f32 	%p23, %f62, %f356;
	selp.f32 	%f63, %f62, %f356, %p23;
	ld.global.f32 	%f64, [%rd9+4];
	setp.gt.f32 	%p24, %f64, %f63;
	selp.f32 	%f65, %f64, %f63, %p24;
	ld.global.f32 	%f66, [%rd9+8];
	setp.gt.f32 	%p25, %f66, %f65;
	selp.f32 	%f67, %f66, %f65, %p25;
	ld.global.f32 	%f68, [%rd9+12];
	setp.gt.f32 	%p26, %f68, %f67;
	selp.f32 	%f69, %f68, %f67, %p26;
	ld.global.f32 	%f70, [%rd9+16];
	setp.gt.f32 	%p27, %f70, %f69;
	selp.f32 	%f71, %f70, %f69, %p27;
	ld.global.f32 	%f72, [%rd9+20];
	setp.gt.f32 	%p28, %f72, %f71;
	selp.f32 	%f73, %f72, %f71, %p28;
	ld.global.f32 	%f74, [%rd9+24];
	setp.gt.f32 	%p29, %f74, %f73;
	selp.f32 	%f75, %f74, %f73, %p29;
	ld.global.f32 	%f76, [%rd9+28];
	setp.gt.f32 	%p30, %f76, %f75;
	selp.f32 	%f356, %f76, %f75, %p30;
	add.s32 	%r103, %r103, 8;
$L__BB1_8:
	setp.eq.s32 	%p31, %r7, 0;
	@%p31 bra 	$L__BB1_14;
	and.b32  	%r10, %r58, 3;
	setp.lt.u32 	%p32, %r7, 4;
	@%p32 bra 	$L__BB1_11;
	add.s32 	%r64, %r103, %r2;
	mul.wide.s32 	%rd10, %r64, 4;
	add.s64 	%rd11, %rd1, %rd10;
	ld.global.f32 	%f78, [%rd11];
	setp.gt.f32 	%p33, %f78, %f356;
	selp.f32 	%f79, %f78, %f356, %p33;
	ld.global.f32 	%f80, [%rd11+4];
	setp.gt.f32 	%p34, %f80, %f79;
	selp.f32 	%f81, %f80, %f79, %p34;
	ld.global.f32 	%f82, [%rd11+8];
	setp.gt.f32 	%p35, %f82, %f81;
	selp.f32 	%f83, %f82, %f81, %p35;
	ld.global.f32 	%f84, [%rd11+12];
	setp.gt.f32 	%p36, %f84, %f83;
	selp.f32 	%f356, %f84, %f83, %p36;
	add.s32 	%r103, %r103, 4;
$L__BB1_11:
	setp.eq.s32 	%p37, %r10, 0;
	@%p37 bra 	$L__BB1_14;
	add.s32 	%r107, %r103, %r2;
	neg.s32 	%r106, %r10;
$L__BB1_13:
	.pragma "nounroll";
	mul.wide.s32 	%rd12, %r107, 4;
	add.s64 	%rd13, %rd1, %rd12;
	ld.global.f32 	%f85, [%rd13];
	setp.gt.f32 	%p38, %f85, %f356;
	selp.f32 	%f356, %f85, %f356, %p38;
	add.s32 	%r107, %r107, 1;
	add.s32 	%r106, %r106, 1;
	setp.ne.s32 	%p39, %r106, 0;
	@%p39 bra 	$L__BB1_13;
$L__BB1_14:
	setp.lt.s32 	%p40, %r58, 1;
	mov.f32 	%f364, 0f00000000;
	@%p40 bra 	$L__BB1_26;
	mul.lo.s32 	%r19, %r58, %r1;
	and.b32  	%r20, %r58, 7;
	setp.lt.u32 	%p41, %r58, 8;
	mov.f32 	%f364, 0f00000000;
	mov.b32 	%r110, 0;
	@%p41 bra 	$L__BB1_18;
	and.b32  	%r110, %r58, 2147483640;
	neg.s32 	%r114, %r110;
	add.s64 	%rd3, %rd1, 16;
	mov.f32 	%f364, 0f00000000;
	mov.u32 	%r113, %r19;
$L__BB1_17:
	.pragma "nounroll";
	mul.wide.s32 	%rd14, %r113, 4;
	add.s64 	%rd15, %rd3, %rd14;
	ld.global.f32 	%f90, [%rd15+-16];
	sub.f32 	%f91, %f90, %f356;
	fma.rn.f32 	%f92, %f91, 0f3BBB989D, 0f3F000000;
	cvt.sat.f32.f32 	%f93, %f92;
	mov.f32 	%f94, 0f4B400001;
	mov.f32 	%f95, 0f437C0000;
	fma.rm.f32 	%f96, %f93, %f95, %f94;
	add.f32 	%f97, %f96, 0fCB40007F;
	neg.f32 	%f98, %f97;
	fma.rn.f32 	%f99, %f91, 0f3FB8AA3B, %f98;
	fma.rn.f32 	%f100, %f91, 0f32A57060, %f99;
	mov.b32 	%r66, %f96;
	shl.b32 	%r67, %r66, 23;
	mov.b32 	%f101, %r67;
	ex2.approx.ftz.f32 	%f102, %f100;
	mul.f32 	%f103, %f102, %f101;
	st.global.f32 	[%rd15+-16], %f103;
	add.f32 	%f104, %f364, %f103;
	ld.global.f32 	%f105, [%rd15+-12];
	sub.f32 	%f106, %f105, %f356;
	fma.rn.f32 	%f107, %f106, 0f3BBB989D, 0f3F000000;
	cvt.sat.f32.f32 	%f108, %f107;
	fma.rm.f32 	%f109, %f108, %f95, %f94;
	add.f32 	%f110, %f109, 0fCB40007F;
	neg.f32 	%f111, %f110;
	fma.rn.f32 	%f112, %f106, 0f3FB8AA3B, %f111;
	fma.rn.f32 	%f113, %f106, 0f32A57060, %f112;
	mov.b32 	%r68, %f109;
	shl.b32 	%r69, %r68, 23;
	mov.b32 	%f114, %r69;
	ex2.approx.ftz.f32 	%f115, %f113;
	mul.f32 	%f116, %f115, %f114;
	st.global.f32 	[%rd15+-12], %f116;
	add.f32 	%f117, %f104, %f116;
	ld.global.f32 	%f118, [%rd15+-8];
	sub.f32 	%f119, %f118, %f356;
	fma.rn.f32 	%f120, %f119, 0f3BBB989D, 0f3F000000;
	cvt.sat.f32.f32 	%f121, %f120;
	fma.rm.f32 	%f122, %f121, %f95, %f94;
	add.f32 	%f123, %f122, 0fCB40007F;
	neg.f32 	%f124, %f123;
	fma.rn.f32 	%f125, %f119, 0f3FB8AA3B, %f124;
	fma.rn.f32 	%f126, %f119, 0f32A57060, %f125;
	mov.b32 	%r70, %f122;
	shl.b32 	%r71, %r70, 23;
	mov.b32 	%f127, %r71;
	ex2.approx.ftz.f32 	%f128, %f126;
	mul.f32 	%f129, %f128, %f127;
	st.global.f32 	[%rd15+-8], %f129;
	add.f32 	%f130, %f117, %f129;
	ld.global.f32 	%f131, [%rd15+-4];
	sub.f32 	%f132, %f131, %f356;
	fma.rn.f32 	%f133, %f132, 0f3BBB989D, 0f3F000000;
	cvt.sat.f32.f32 	%f134, %f133;
	fma.rm.f32 	%f135, %f134, %f95, %f94;
	add.f32 	%f136, %f135, 0fCB40007F;
	neg.f32 	%f137, %f136;
	fma.rn.f32 	%f138, %f132, 0f3FB8AA3B, %f137;
	fma.rn.f32 	%f139, %f132, 0f32A57060, %f138;
	mov.b32 	%r72, %f135;
	shl.b32 	%r73, %r72, 23;
	mov.b32 	%f140, %r73;
	ex2.approx.ftz.f32 	%f141, %f139;
	mul.f32 	%f142, %f141, %f140;
	st.global.f32 	[%rd15+-4], %f142;
	add.f32 	%f143, %f130, %f142;
	ld.global.f32 	%f144, [%rd15];
	sub.f32 	%f145, %f144, %f356;
	fma.rn.f32 	%f146, %f145, 0f3BBB989D, 0f3F000000;
	cvt.sat.f32.f32 	%f147, %f146;
	fma.rm.f32 	%f148, %f147, %f95, %f94;
	add.f32 	%f149, %f148, 0fCB40007F;
	neg.f32 	%f150, %f149;
	fma.rn.f32 	%f151, %f145, 0f3FB8AA3B, %f150;
	fma.rn.f32 	%f152, %f145, 0f32A57060, %f151;
	mov.b32 	%r74, %f148;
	shl.b32 	%r75, %r74, 23;
	mov.b32 	%f153, %r75;
	ex2.approx.ftz.f32 	%f154, %f152;
	mul.f32 	%f155, %f154, %f153;
	st.global.f32 	[%rd15], %f155;
	add.f32 	%f156, %f143, %f155;
	ld.global.f32 	%f157, [%rd15+4];
	sub.f32 	%f158, %f157, %f356;
	fma.rn.f32 	%f159, %f158, 0f3BBB989D, 0f3F000000;
	cvt.sat.f32.f32 	%f160, %f159;
	fma.rm.f32 	%f161, %f160, %f95, %f94;
	add.f32 	%f162, %f161, 0fCB40007F;
	neg.f32 	%f163, %f162;
	fma.rn.f32 	%f164, %f158, 0f3FB8AA3B, %f163;
	fma.rn.f32 	%f165, %f158, 0f32A57060, %f164;
	mov.b32 	%r76, %f161;
	shl.b32 	%r77, %r76, 23;
	mov.b32 	%f166, %r77;
	ex2.approx.ftz.f32 	%f167, %f165;
	mul.f32 	%f168, %f167, %f166;
	st.global.f32 	[%rd15+4], %f168;
	add.f32 	%f169, %f156, %f168;
	ld.global.f32 	%f170, [%rd15+8];
	sub.f32 	%f171, %f170, %f356;
	fma.rn.f32 	%f172, %f171, 0f3BBB989D, 0f3F000000;
	cvt.sat.f32.f32 	%f173, %f172;
	fma.rm.f32 	%f174, %f173, %f95, %f94;
	add.f32 	%f175, %f174, 0fCB40007F;
	neg.f32 	%f176, %f175;
	fma.rn.f32 	%f177, %f171, 0f3FB8AA3B, %f176;
	fma.rn.f32 	%f178, %f171, 0f32A57060, %f177;
	mov.b32 	%r78, %f174;
	shl.b32 	%r79, %r78, 23;
	mov.b32 	%f179, %r79;
	ex2.approx.ftz.f32 	%f180, %f178;
	mul.f32 	%f181, %f180, %f179;
	st.global.f32 	[%rd15+8], %f181;
	add.f32 	%f182, %f169, %f181;
	ld.global.f32 	%f183, [%rd15+12];
	sub.f32 	%f184, %f183, %f356;
	fma.rn.f32 	%f185, %f184, 0f3BBB989D, 0f3F000000;
	cvt.sat.f32.f32 	%f186, %f185;
	fma.rm.f32 	%f187, %f186, %f95, %f94;
	add.f32 	%f188, %f187, 0fCB40007F;
	neg.f32 	%f189, %f188;
	fma.rn.f32 	%f190, %f184, 0f3FB8AA3B, %f189;
	fma.rn.f32 	%f191, %f184, 0f32A57060, %f190;
	mov.b32 	%r80, %f187;
	shl.b32 	%r81, %r80, 23;
	mov.b32 	%f192, %r81;
	ex2.approx.ftz.f32 	%f193, %f191;
	mul.f32 	%f194, %f193, %f192;
	st.global.f32 	[%rd15+12], %f194;
	add.f32 	%f364, %f182, %f194;
	add.s32 	%r114, %r114, 8;
	add.s32 	%r113, %r113, 8;
	setp.eq.s32 	%p42, %r114, 0;
	@%p42 bra 	$L__BB1_18;
	bra.uni 	$L__BB1_17;
$L__BB1_18:
	setp.eq.s32 	%p43, %r20, 0;
	@%p43 bra 	$L__BB1_26;
	and.b32  	%r28, %r58, 3;
	setp.lt.u32 	%p44, %r20, 4;
	@%p44 bra 	$L__BB1_21;
	add.s32 	%r82, %r110, %r19;
	mul.wide.s32 	%rd16, %r82, 4;
	add.s64 	%rd17, %rd1, %rd16;
	ld.global.f32 	%f196, [%rd17];
	sub.f32 	%f197, %f196, %f356;
	fma.rn.f32 	%f198, %f197, 0f3BBB989D, 0f3F000000;
	cvt.sat.f32.f32 	%f199, %f198;
	mov.f32 	%f200, 0f4B400001;
	mov.f32 	%f201, 0f437C0000;
	fma.rm.f32 	%f202, %f199, %f201, %f200;
	add.f32 	%f203, %f202, 0fCB40007F;
	neg.f32 	%f204, %f203;
	fma.rn.f32 	%f205, %f197, 0f3FB8AA3B, %f204;
	fma.rn.f32 	%f206, %f197, 0f32A57060, %f205;
	mov.b32 	%r83, %f202;
	shl.b32 	%r84, %r83, 23;
	mov.b32 	%f207, %r84;
	ex2.approx.ftz.f32 	%f208, %f206;
	mul.f32 	%f209, %f208, %f207;
	st.global.f32 	[%rd17], %f209;
	add.f32 	%f210, %f364, %f209;
	ld.global.f32 	%f211, [%rd17+4];
	sub.f32 	%f212, %f211, %f356;
	fma.rn.f32 	%f213, %f212, 0f3BBB989D, 0f3F000000;
	cvt.sat.f32.f32 	%f214, %f213;
	fma.rm.f32 	%f215, %f214, %f201, %f200;
	add.f32 	%f216, %f215, 0fCB40007F;
	neg.f32 	%f217, %f216;
	fma.rn.f32 	%f218, %f212, 0f3FB8AA3B, %f217;
	fma.rn.f32 	%f219, %f212, 0f32A57060, %f218;
	mov.b32 	%r85, %f215;
	shl.b32 	%r86, %r85, 23;
	mov.b32 	%f220, %r86;
	ex2.approx.ftz.f32 	%f221, %f219;
	mul.f32 	%f222, %f221, %f220;
	st.global.f32 	[%rd17+4], %f222;
	add.f32 	%f223, %f210, %f222;
	ld.global.f32 	%f224, [%rd17+8];
	sub.f32 	%f225, %f224, %f356;
	fma.rn.f32 	%f226, %f225, 0f3BBB989D, 0f3F000000;
	cvt.sat.f32.f32 	%f227, %f226;
	fma.rm.f32 	%f228, %f227, %f201, %f200;
	add.f32 	%f229, %f228, 0fCB40007F;
	neg.f32 	%f230, %f229;
	fma.rn.f32 	%f231, %f225, 0f3FB8AA3B, %f230;
	fma.rn.f32 	%f232, %f225, 0f32A57060, %f231;
	mov.b32 	%r87, %f228;
	shl.b32 	%r88, %r87, 23;
	mov.b32 	%f233, %r88;
	ex2.approx.ftz.f32 	%f234, %f232;
	mul.f32 	%f235, %f234, %f233;
	st.global.f32 	[%rd17+8], %f235;
	add.f32 	%f236, %f223, %f235;
	ld.global.f32 	%f237, [%rd17+12];
	sub.f32 	%f238, %f237, %f356;
	fma.rn.f32 	%f239, %f238, 0f3BBB989D, 0f3F000000;
	cvt.sat.f32.f32 	%f240, %f239;
	fma.rm.f32 	%f241, %f240, %f201, %f200;
	add.f32 	%f242, %f241, 0fCB40007F;
	neg.f32 	%f243, %f242;
	fma.rn.f32 	%f244, %f238, 0f3FB8AA3B, %f243;
	fma.rn.f32 	%f245, %f238, 0f32A57060, %f244;
	mov.b32 	%r89, %f241;
	shl.b32 	%r90, %r89, 23;
	mov.b32 	%f246, %r90;
	ex2.approx.ftz.f32 	%f247, %f245;
	mul.f32 	%f248, %f247, %f246;
	st.global.f32 	[%rd17+12], %f248;
	add.f32 	%f364, %f236, %f248;
	add.s32 	%r110, %r110, 4;
$L__BB1_21:
	setp.eq.s32 	%p45, %r28, 0;
	@%p45 bra 	$L__BB1_26;
	setp.eq.s32 	%p46, %r28, 1;
	@%p46 bra 	$L__BB1_24;
	add.s32 	%r91, %r110, %r19;
	mul.wide.s32 	%rd18, %r91, 4;
	add.s64 	%rd19, %rd1, %rd18;
	ld.global.f32 	%f250, [%rd19];
	sub.f32 	%f251, %f250, %f356;
	fma.rn.f32 	%f252, %f251, 0f3BBB989D, 0f3F000000;
	cvt.sat.f32.f32 	%f253, %f252;
	mov.f32 	%f254, 0f4B400001;
	mov.f32 	%f255, 0f437C0000;
	fma.rm.f32 	%f256, %f253, %f255, %f254;
	add.f32 	%f257, %f256, 0fCB40007F;
	neg.f32 	%f258, %f257;
	fma.rn.f32 	%f259, %f251, 0f3FB8AA3B, %f258;
	fma.rn.f32 	%f260, %f251, 0f32A57060, %f259;
	mov.b32 	%r92, %f256;
	shl.b32 	%r93, %r92, 23;
	mov.b32 	%f261, %r93;
	ex2.approx.ftz.f32 	%f262, %f260;
	mul.f32 	%f263, %f262, %f261;
	st.global.f32 	[%rd19], %f263;
	add.f32 	%f264, %f364, %f263;
	ld.global.f32 	%f265, [%rd19+4];
	sub.f32 	%f266, %f265, %f356;
	fma.rn.f32 	%f267, %f266, 0f3BBB989D, 0f3F000000;
	cvt.sat.f32.f32 	%f268, %f267;
	fma.rm.f32 	%f269, %f268, %f255, %f254;
	add.f32 	%f270, %f269, 0fCB40007F;
	neg.f32 	%f271, %f270;
	fma.rn.f32 	%f272, %f266, 0f3FB8AA3B, %f271;
	fma.rn.f32 	%f273, %f266, 0f32A57060, %f272;
	mov.b32 	%r94, %f269;
	shl.b32 	%r95, %r94, 23;
	mov.b32 	%f274, %r95;
	ex2.approx.ftz.f32 	%f275, %f273;
	mul.f32 	%f276, %f275, %f274;
	st.global.f32 	[%rd19+4], %f276;
	add.f32 	%f364, %f264, %f276;
	add.s32 	%r110, %r110, 2;
$L__BB1_24:
	and.b32  	%r96, %r58, 1;
	setp.eq.b32 	%p47, %r96, 1;
	not.pred 	%p48, %p47;
	@%p48 bra 	$L__BB1_26;
	add.s32 	%r97, %r110, %r19;
	mul.wide.s32 	%rd20, %r97, 4;
	add.s64 	%rd21, %rd1, %rd20;
	ld.global.f32 	%f277, [%rd21];
	sub.f32 	%f278, %f277, %f356;
	fma.rn.f32 	%f279, %f278, 0f3BBB989D, 0f3F000000;
	cvt.sat.f32.f32 	%f280, %f279;
	mov.f32 	%f281, 0f4B400001;
	mov.f32 	%f282, 0f437C0000;
	fma.rm.f32 	%f283, %f280, %f282, %f281;
	add.f32 	%f284, %f283, 0fCB40007F;
	neg.f32 	%f285, %f284;
	fma.rn.f32 	%f286, %f278, 0f3FB8AA3B, %f285;
	fma.rn.f32 	%f287, %f278, 0f32A57060, %f286;
	mov.b32 	%r98, %f283;
	shl.b32 	%r99, %r98, 23;
	mov.b32 	%f288, %r99;
	ex2.approx.ftz.f32 	%f289, %f287;
	mul.f32 	%f290, %f289, %f288;
	st.global.f32 	[%rd21], %f290;
	add.f32 	%f364, %f364, %f290;
$L__BB1_26:
	setp.lt.s32 	%p49, %r58, 1;
	@%p49 bra 	$L__BB1_39;
	mul.lo.s32 	%r33, %r58, %r1;
	and.b32  	%r34, %r58, 15;
	setp.lt.u32 	%p50, %r58, 16;
	mov.b32 	%r117, 0;
	@%p50 bra 	$L__BB1_30;
	and.b32  	%r117, %r58, 2147483632;
	neg.s32 	%r116, %r117;
	add.s64 	%rd4, %rd1, 32;
	mov.u32 	%r115, %r33;
$L__BB1_29:
	.pragma "nounroll";
	mul.wide.s32 	%rd22, %r115, 4;
	add.s64 	%rd23, %rd4, %rd22;
	ld.global.f32 	%f291, [%rd23+-32];
	div.rn.f32 	%f292, %f291, %f364;
	st.global.f32 	[%rd23+-32], %f292;
	ld.global.f32 	%f293, [%rd23+-28];
	div.rn.f32 	%f294, %f293, %f364;
	st.global.f32 	[%rd23+-28], %f294;
	ld.global.f32 	%f295, [%rd23+-24];
	div.rn.f32 	%f296, %f295, %f364;
	st.global.f32 	[%rd23+-24], %f296;
	ld.global.f32 	%f297, [%rd23+-20];
	div.rn.f32 	%f298, %f297, %f364;
	st.global.f32 	[%rd23+-20], %f298;
	ld.global.f32 	%f299, [%rd23+-16];
	div.rn.f32 	%f300, %f299, %f364;
	st.global.f32 	[%rd23+-16], %f300;
	ld.global.f32 	%f301, [%rd23+-12];
	div.rn.f32 	%f302, %f301, %f364;
	st.global.f32 	[%rd23+-12], %f302;
	ld.global.f32 	%f303, [%rd23+-8];
	div.rn.f32 	%f304, %f303, %f364;
	st.global.f32 	[%rd23+-8], %f304;
	ld.global.f32 	%f305, [%rd23+-4];
	div.rn.f32 	%f306, %f305, %f364;
	st.global.f32 	[%rd23+-4], %f306;
	ld.global.f32 	%f307, [%rd23];
	div.rn.f32 	%f308, %f307, %f364;
	st.global.f32 	[%rd23], %f308;
	ld.global.f32 	%f309, [%rd23+4];
	div.rn.f32 	%f310, %f309, %f364;
	st.global.f32 	[%rd23+4], %f310;
	ld.global.f32 	%f311, [%rd23+8];
	div.rn.f32 	%f312, %f311, %f364;
	st.global.f32 	[%rd23+8], %f312;
	ld.global.f32 	%f313, [%rd23+12];
	div.rn.f32 	%f314, %f313, %f364;
	st.global.f32 	[%rd23+12], %f314;
	ld.global.f32 	%f315, [%rd23+16];
	div.rn.f32 	%f316, %f315, %f364;
	st.global.f32 	[%rd23+16], %f316;
	ld.global.f32 	%f317, [%rd23+20];
	div.rn.f32 	%f318, %f317, %f364;
	st.global.f32 	[%rd23+20], %f318;
	ld.global.f32 	%f319, [%rd23+24];
	div.rn.f32 	%f320, %f319, %f364;
	st.global.f32 	[%rd23+24], %f320;
	ld.global.f32 	%f321, [%rd23+28];
	div.rn.f32 	%f322, %f321, %f364;
	st.global.f32 	[%rd23+28], %f322;
	add.s32 	%r116, %r116, 16;
	add.s32 	%r115, %r115, 16;
	setp.ne.s32 	%p51, %r116, 0;
	@%p51 bra 	$L__BB1_29;
$L__BB1_30:
	setp.eq.s32 	%p52, %r34, 0;
	@%p52 bra 	$L__BB1_39;
	and.b32  	%r46, %r58, 7;
	setp.lt.u32 	%p53, %r34, 8;
	@%p53 bra 	$L__BB1_33;
	add.s32 	%r101, %r117, %r33;
	mul.wide.s32 	%rd24, %r101, 4;
	add.s64 	%rd25, %rd1, %rd24;
	ld.global.f32 	%f323, [%rd25];
	div.rn.f32 	%f324, %f323, %f364;
	st.global.f32 	[%rd25], %f324;
	ld.global.f32 	%f325, [%rd25+4];
	div.rn.f32 	%f326, %f325, %f364;
	st.global.f32 	[%rd25+4], %f326;
	ld.global.f32 	%f327, [%rd25+8];
	div.rn.f32 	%f328, %f327, %f364;
	st.global.f32 	[%rd25+8], %f328;
	ld.global.f32 	%f329, [%rd25+12];
	div.rn.f32 	%f330, %f329, %f364;
	st.global.f32 	[%rd25+12], %f330;
	ld.global.f32 	%f331, [%rd25+16];
	div.rn.f32 	%f332, %f331, %f364;
	st.global.f32 	[%rd25+16], %f332;
	ld.global.f32 	%f333, [%rd25+20];
	div.rn.f32 	%f334, %f333, %f364;
	st.global.f32 	[%rd25+20], %f334;
	ld.global.f32 	%f335, [%rd25+24];
	div.rn.f32 	%f336, %f335, %f364;
	st.global.f32 	[%rd25+24], %f336;
	ld.global.f32 	%f337, [%rd25+28];
	div.rn.f32 	%f338, %f337, %f364;
	st.global.f32 	[%rd25+28], %f338;
	add.s32 	%r117, %r117, 8;
$L__BB1_33:
	setp.eq.s32 	%p54, %r46, 0;
	@%p54 bra 	$L__BB1_39;
	and.b32  	%r49, %r58, 3;
	setp.lt.u32 	%p55, %r46, 4;
	@%p55 bra 	$L__BB1_36;
	add.s32 	%r102, %r117, %r33;
	mul.wide.s32 	%rd26, %r102, 4;
	add.s64 	%rd27, %rd1, %rd26;
	ld.global.f32 	%f339, [%rd27];
	div.rn.f32 	%f340, %f339, %f364;
	st.global.f32 	[%rd27], %f340;
	ld.global.f32 	%f341, [%rd27+4];
	div.rn.f32 	%f342, %f341, %f364;
	st.global.f32 	[%rd27+4], %f342;
	ld.global.f32 	%f343, [%rd27+8];
	div.rn.f32 	%f344, %f343, %f364;
	st.global.f32 	[%rd27+8], %f344;
	ld.global.f32 	%f345, [%rd27+12];
	div.rn.f32 	%f346, %f345, %f364;
	st.global.f32 	[%rd27+12], %f346;
	add.s32 	%r117, %r117, 4;
$L__BB1_36:
	setp.eq.s32 	%p56, %r49, 0;
	@%p56 bra 	$L__BB1_39;
	add.s32 	%r121, %r117, %r33;
	neg.s32 	%r120, %r49;
$L__BB1_38:
	.pragma "nounroll";
	mul.wide.s32 	%rd28, %r121, 4;
	add.s64 	%rd29, %rd1, %rd28;
	ld.global.f32 	%f347, [%rd29];
	div.rn.f32 	%f348, %f347, %f364;
	st.global.f32 	[%rd29], %f348;
	add.s32 	%r121, %r121, 1;
	add.s32 	%r120, %r120, 1;
	setp.ne.s32 	%p57, %r120, 0;
	@%p57 bra 	$L__BB1_38;
$L__BB1_39:
	ret;

}
	// .globl	_Z31standard_attention_value_kernelPKfS0_Pfii
.visible .entry _Z31standard_attention_value_kernelPKfS0_Pfii(
	.param .u64 .ptr .align 1 _Z31standard_attention_value_kernelPKfS0_Pfii_param_0,
	.param .u64 .ptr .align 1 _Z31standard_attention_value_kernelPKfS0_Pfii_param_1,
	.param .u64 .ptr .align 1 _Z31standard_attention_value_kernelPKfS0_Pfii_param_2,
	.param .u32 _Z31standard_attention_value_kernelPKfS0_Pfii_param_3,
	.param .u32 _Z31standard_attention_value_kernelPKfS0_Pfii_param_4
)
{
	.reg .pred 	%p<12>;
	.reg .b32 	%r<40>;
	.reg .b32 	%f<67>;
	.reg .b64 	%rd<53>;

	ld.param.u64 	%rd7, [_Z31standard_attention_value_kernelPKfS0_Pfii_param_0];
	ld.param.u64 	%rd8, [_Z31standard_attention_value_kernelPKfS0_Pfii_param_1];
	ld.param.u64 	%rd6, [_Z31standard_attention_value_kernelPKfS0_Pfii_param_2];
	ld.param.u32 	%r18, [_Z31standard_attention_value_kernelPKfS0_Pfii_param_3];
	ld.param.u32 	%r19, [_Z31standard_attention_value_kernelPKfS0_Pfii_param_4];
	cvta.to.global.u64 	%rd1, %rd8;
	cvta.to.global.u64 	%rd2, %rd7;
	mov.u32 	%r20, %ctaid.y;
	mov.u32 	%r21, %ntid.y;
	mov.u32 	%r22, %tid.y;
	mad.lo.s32 	%r1, %r20, %r21, %r22;
	mov.u32 	%r23, %ctaid.x;
	mov.u32 	%r24, %ntid.x;
	mov.u32 	%r25, %tid.x;
	mad.lo.s32 	%r2, %r23, %r24, %r25;
	setp.ge.s32 	%p1, %r1, %r18;
	setp.ge.s32 	%p2, %r2, %r19;
	or.pred  	%p3, %p1, %p2;
	@%p3 bra 	$L__BB2_13;
	mul.lo.s32 	%r3, %r18, %r1;
	and.b32  	%r4, %r18, 7;
	setp.lt.u32 	%p4, %r18, 8;
	mov.f32 	%f66, 0f00000000;
	mov.b32 	%r38, 0;
	@%p4 bra 	$L__BB2_4;
	and.b32  	%r38, %r18, 2147483640;
	neg.s32 	%r36, %r38;
	shl.b32 	%r7, %r19, 3;
	mul.wide.u32 	%rd9, %r3, 4;
	add.s64 	%rd10, %rd9, %rd2;
	add.s64 	%rd52, %rd10, 16;
	mov.f32 	%f66, 0f00000000;
	mul.wide.s32 	%rd13, %r19, 4;
	mov.u32 	%r35, %r2;
$L__BB2_3:
	.pragma "nounroll";
	ld.global.nc.f32 	%f16, [%rd52+-16];
	mul.wide.s32 	%rd11, %r35, 4;
	add.s64 	%rd12, %rd1, %rd11;
	ld.global.nc.f32 	%f17, [%rd12];
	fma.rn.f32 	%f18, %f16, %f17, %f66;
	ld.global.nc.f32 	%f19, [%rd52+-12];
	add.s64 	%rd14, %rd12, %rd13;
	ld.global.nc.f32 	%f20, [%rd14];
	fma.rn.f32 	%f21, %f19, %f20, %f18;
	ld.global.nc.f32 	%f22, [%rd52+-8];
	add.s64 	%rd15, %rd14, %rd13;
	ld.global.nc.f32 	%f23, [%rd15];
	fma.rn.f32 	%f24, %f22, %f23, %f21;
	ld.global.nc.f32 	%f25, [%rd52+-4];
	add.s64 	%rd16, %rd15, %rd13;
	ld.global.nc.f32 	%f26, [%rd16];
	fma.rn.f32 	%f27, %f25, %f26, %f24;
	ld.global.nc.f32 	%f28, [%rd52];
	add.s64 	%rd17, %rd16, %rd13;
	ld.global.nc.f32 	%f29, [%rd17];
	fma.rn.f32 	%f30, %f28, %f29, %f27;
	ld.global.nc.f32 	%f31, [%rd52+4];
	add.s64 	%rd18, %rd17, %rd13;
	ld.global.nc.f32 	%f32, [%rd18];
	fma.rn.f32 	%f33, %f31, %f32, %f30;
	ld.global.nc.f32 	%f34, [%rd52+8];
	add.s64 	%rd19, %rd18, %rd13;
	ld.global.nc.f32 	%f35, [%rd19];
	fma.rn.f32 	%f36, %f34, %f35, %f33;
	ld.global.nc.f32 	%f37, [%rd52+12];
	add.s64 	%rd20, %rd19, %rd13;
	ld.global.nc.f32 	%f38, [%rd20];
	fma.rn.f32 	%f66, %f37, %f38, %f36;
	add.s32 	%r36, %r36, 8;
	add.s32 	%r35, %r35, %r7;
	add.s64 	%rd52, %rd52, 32;
	setp.ne.s32 	%p5, %r36, 0;
	@%p5 bra 	$L__BB2_3;
$L__BB2_4:
	setp.eq.s32 	%p6, %r4, 0;
	@%p6 bra 	$L__BB2_12;
	and.b32  	%r13, %r18, 3;
	setp.lt.u32 	%p7, %r4, 4;
	@%p7 bra 	$L__BB2_7;
	add.s32 	%r27, %r38, %r3;
	mul.wide.u32 	%rd21, %r27, 4;
	add.s64 	%rd22, %rd2, %rd21;
	ld.global.nc.f32 	%f40, [%rd22];
	mad.lo.s32 	%r28, %r38, %r19, %r2;
	mul.wide.s32 	%rd23, %r28, 4;
	add.s64 	%rd24, %rd1, %rd23;
	ld.global.nc.f32 	%f41, [%rd24];
	fma.rn.f32 	%f42, %f40, %f41, %f66;
	cvt.u64.u32 	%rd25, %r3;
	cvt.u64.u32 	%rd26, %r38;
	add.s64 	%rd27, %rd26, %rd25;
	shl.b64 	%rd28, %rd27, 2;
	add.s64 	%rd29, %rd2, %rd28;
	ld.global.nc.f32 	%f43, [%rd29+4];
	mul.wide.s32 	%rd30, %r19, 4;
	add.s64 	%rd31, %rd24, %rd30;
	ld.global.nc.f32 	%f44, [%rd31];
	fma.rn.f32 	%f45, %f43, %f44, %f42;
	ld.global.nc.f32 	%f46, [%rd29+8];
	add.s64 	%rd32, %rd31, %rd30;
	ld.global.nc.f32 	%f47, [%rd32];
	fma.rn.f32 	%f48, %f46, %f47, %f45;
	ld.global.nc.f32 	%f49, [%rd29+12];
	add.s64 	%rd33, %rd32, %rd30;
	ld.global.nc.f32 	%f50, [%rd33];
	fma.rn.f32 	%f66, %f49, %f50, %f48;
	add.s32 	%r38, %r38, 4;
$L__BB2_7:
	setp.eq.s32 	%p8, %r13, 0;
	@%p8 bra 	$L__BB2_12;
	setp.eq.s32 	%p9, %r13, 1;
	@%p9 bra 	$L__BB2_10;
	add.s32 	%r29, %r38, %r3;
	mul.wide.u32 	%rd34, %r29, 4;
	add.s64 	%rd35, %rd2, %rd34;
	ld.global.nc.f32 	%f52, [%rd35];
	mad.lo.s32 	%r30, %r38, %r19, %r2;
	mul.wide.s32 	%rd36, %r30, 4;
	add.s64 	%rd37, %rd1, %rd36;
	ld.global.nc.f32 	%f53, [%rd37];
	fma.rn.f32 	%f54, %f52, %f53, %f66;
	cvt.u64.u32 	%rd38, %r3;
	cvt.u64.u32 	%rd39, %r38;
	add.s64 	%rd40, %rd39, %rd38;
	shl.b64 	%rd41, %rd40, 2;
	add.s64 	%rd42, %rd2, %rd41;
	ld.global.nc.f32 	%f55, [%rd42+4];
	mul.wide.s32 	%rd43, %r19, 4;
	add.s64 	%rd44, %rd37, %rd43;
	ld.global.nc.f32 	%f56, [%rd44];
	fma.rn.f32 	%f66, %f55, %f56, %f54;
	add.s32 	%r38, %r38, 2;
$L__BB2_10:
	and.b32  	%r31, %r18, 1;
	setp.eq.b32 	%p10, %r31, 1;
	not.pred 	%p11, %p10;
	@%p11 bra 	$L__BB2_12;
	add.s32 	%r32, %r38, %r3;
	mul.wide.u32 	%rd45, %r32, 4;
	add.s64 	%rd46, %rd2, %rd45;
	ld.global.nc.f32 	%f57, [%rd46];
	mad.lo.s32 	%r33, %r38, %r19, %r2;
	mul.wide.s32 	%rd47, %r33, 4;
	add.s64 	%rd48, %rd1, %rd47;
	ld.global.nc.f32 	%f58, [%rd48];
	fma.rn.f32 	%f66, %f57, %f58, %f66;
$L__BB2_12:
	mad.lo.s32 	%r34, %r19, %r1, %r2;
	cvta.to.global.u64 	%rd49, %rd6;
	mul.wide.s32 	%rd50, %r34, 4;
	add.s64 	%rd51, %rd49, %rd50;
	st.global.f32 	[%rd51], %f66;
$L__BB2_13:
	ret;

}


// ===== COMPILED SASS (sm_100) =====

	.target	sm_100

	.elftype	@"ET_EXEC"


//--------------------- .note.nv.tkinfo           --------------------------
	.section	.note.nv.tkinfo,"",@"SHT_NOTE"
	.sectionflags	@"SHF_NOTE_NV_TKINFO"
	.tkinfo
        /*0018*/ 	.word	0x00000002
        /*0030*/ 	.string	""
        /*0030*/ 	.string	"ptxas"
        /*0030*/ 	.string	"Cuda compilation tools, release 13.0, V13.0.88"
        /*0030*/ 	.string	"Build cuda_13.0.r13.0/compiler.36424714_0"
        /*0030*/ 	.string	"-arch sm_100 -m 64 "



//--------------------- .note.nv.cuinfo           --------------------------
	.section	.note.nv.cuinfo,"",@"SHT_NOTE"
	.sectionflags	@"SHF_NOTE_NV_CUINFO"
        /*0018*/ 	.short	0x0002
        /*001a*/ 	.short	0x0064
        /*001c*/ 	.short	0x0082
	.zero		2


//--------------------- .nv.info                  --------------------------
	.section	.nv.info,"",@"SHT_CUDA_INFO"
	.align	4


	//----- nvinfo : EIATTR_REGCOUNT
	.align		4
        /*0000*/ 	.byte	0x04, 0x2f
        /*0002*/ 	.short	(.L_1 - .L_0)
	.align		4
.L_0:
        /*0004*/ 	.word	index@(_Z31standard_attention_score_kernelPKfS0_Pfiif)
        /*0008*/ 	.word	0x0000001f


	//----- nvinfo : EIATTR_FRAME_SIZE
	.align		4
.L_1:
        /*000c*/ 	.byte	0x04, 0x11
        /*000e*/ 	.short	(.L_3 - .L_2)
	.align		4
.L_2:
        /*0010*/ 	.word	index@(_Z31standard_attention_score_kernelPKfS0_Pfiif)
        /*0014*/ 	.word	0x00000000


	//----- nvinfo : EIATTR_REGCOUNT
	.align		4
.L_3:
        /*0018*/ 	.byte	0x04, 0x2f
        /*001a*/ 	.short	(.L_5 - .L_4)
	.align		4
.L_4:
        /*001c*/ 	.word	index@(_Z23standard_softmax_kernelPfi)
        /*0020*/ 	.word	0x00000020


	//----- nvinfo : EIATTR_FRAME_SIZE
	.align		4
.L_5:
        /*0024*/ 	.byte	0x04, 0x11
        /*0026*/ 	.short	(.L_7 - .L_6)
	.align		4
.L_6:
        /*0028*/ 	.word	index@($__internal_0_$__cuda_sm3x_div_rn_noftz_f32_slowpath)
        /*002c*/ 	.word	0x00000000


	//----- nvinfo : EIATTR_FRAME_SIZE
	.align		4
.L_7:
        /*0030*/ 	.byte	0x04, 0x11
        /*0032*/ 	.short	(.L_9 - .L_8)
	.align		4
.L_8:
        /*0034*/ 	.word	index@(_Z23standard_softmax_kernelPfi)
        /*0038*/ 	.word	0x00000000


	//----- nvinfo : EIATTR_REGCOUNT
	.align		4
.L_9:
        /*003c*/ 	.byte	0x04, 0x2f
        /*003e*/ 	.short	(.L_11 - .L_10)
	.align		4
.L_10:
        /*0040*/ 	.word	index@(_Z31standard_attention_value_kernelPKfS0_Pfii)
        /*0044*/ 	.word	0x00000020


	//----- nvinfo : EIATTR_FRAME_SIZE
	.align		4
.L_11:
        /*0048*/ 	.byte	0x04, 0x11
        /*004a*/ 	.short	(.L_13 - .L_12)
	.align		4
.L_12:
        /*004c*/ 	.word	index@(_Z31standard_attention_value_kernelPKfS0_Pfii)
        /*0050*/ 	.word	0x00000000


	//----- nvinfo : EIATTR_MIN_STACK_SIZE
	.align		4
.L_13:
        /*0054*/ 	.byte	0x04, 0x12
        /*0056*/ 	.short	(.L_15 - .L_14)
	.align		4
.L_14:
        /*0058*/ 	.word	index@(_Z31standard_attention_value_kernelPKfS0_Pfii)
        /*005c*/ 	.word	0x00000000


	//----- nvinfo : EIATTR_MIN_STACK_SIZE
	.align		4
.L_15:
        /*0060*/ 	.byte	0x04, 0x12
        /*0062*/ 	.short	(.L_17 - .L_16)
	.align		4
.L_16:
        /*0064*/ 	.word	index@(_Z23standard_softmax_kernelPfi)
        /*0068*/ 	.word	0x00000000


	//----- nvinfo : EIATTR_MIN_STACK_SIZE
	.align		4
.L_17:
        /*006c*/ 	.byte	0x04, 0x12
        /*006e*/ 	.short	(.L_19 - .L_18)
	.align		4
.L_18:
        /*0070*/ 	.word	index@(_Z31standard_attention_score_kernelPKfS0_Pfiif)
        /*0074*/ 	.word	0x00000000
.L_19:


//--------------------- .nv.compat                --------------------------
	.section	.nv.compat,"",@"SHT_CUDA_COMPAT_INFO"
	.align	4
        /*0000*/ 	.byte	0x02, 0x09, 0x00, 0x00, 0x02, 0x02, 0x01, 0x00, 0x02, 0x05, 0x05, 0x00, 0x03, 0x07, 0x01, 0x01
        /*0010*/ 	.byte	0x02, 0x03, 0x00, 0x00, 0x02, 0x06, 0x01, 0x00, 0x04, 0x0b, 0x08, 0x00, 0x01, 0x00, 0x00, 0x00
        /*0020*/ 	.byte	0x00, 0x00, 0x00, 0x00


//--------------------- .nv.info._Z31standard_attention_value_kernelPKfS0_Pfii --------------------------
	.section	.nv.info._Z31standard_attention_value_kernelPKfS0_Pfii,"",@"SHT_CUDA_INFO"
	.sectionflags	@""
	.align	4


	//----- nvinfo : EIATTR_CUDA_API_VERSION
	.align		4
        /*0000*/ 	.byte	0x04, 0x37
        /*0002*/ 	.short	(.L_21 - .L_20)
.L_20:
        /*0004*/ 	.word	0x00000082


	//----- nvinfo : EIATTR_KPARAM_INFO
	.align		4
.L_21:
        /*0008*/ 	.byte	0x04, 0x17
        /*000a*/ 	.short	(.L_23 - .L_22)
.L_22:
        /*000c*/ 	.word	0x00000000
        /*0010*/ 	.short	0x0004
        /*0012*/ 	.short	0x001c
        /*0014*/ 	.byte	0x00, 0xf0, 0x11, 0x00


	//----- nvinfo : EIATTR_KPARAM_INFO
	.align		4
.L_23:
        /*0018*/ 	.byte	0x04, 0x17
        /*001a*/ 	.short	(.L_25 - .L_24)
.L_24:
        /*001c*/ 	.word	0x00000000
        /*0020*/ 	.short	0x0003
        /*0022*/ 	.short	0x0018
        /*0024*/ 	.byte	0x00, 0xf0, 0x11, 0x00


	//----- nvinfo : EIATTR_KPARAM_INFO
	.align		4
.L_25:
        /*0028*/ 	.byte	0x04, 0x17
        /*002a*/ 	.short	(.L_27 - .L_26)
.L_26:
        /*002c*/ 	.word	0x00000000
        /*0030*/ 	.short	0x0002
        /*0032*/ 	.short	0x0010
        /*0034*/ 	.byte	0x00, 0xf5, 0x21, 0x00


	//----- nvinfo : EIATTR_KPARAM_INFO
	.align		4
.L_27:
        /*0038*/ 	.byte	0x04, 0x17
        /*003a*/ 	.short	(.L_29 - .L_28)
.L_28:
        /*003c*/ 	.word	0x00000000
        /*0040*/ 	.short	0x0001
        /*0042*/ 	.short	0x0008
        /*0044*/ 	.byte	0x00, 0xf5, 0x21, 0x00


	//----- nvinfo : EIATTR_KPARAM_INFO
	.align		4
.L_29:
        /*0048*/ 	.byte	0x04, 0x17
        /*004a*/ 	.short	(.L_31 - .L_30)
.L_30:
        /*004c*/ 	.word	0x00000000
        /*0050*/ 	.short	0x0000
        /*0052*/ 	.short	0x0000
        /*0054*/ 	.byte	0x00, 0xf5, 0x21, 0x00


	//----- nvinfo : EIATTR_SPARSE_MMA_MASK
	.align		4
.L_31:
        /*0058*/ 	.byte	0x03, 0x50
        /*005a*/ 	.short	0x0000


	//----- nvinfo : EIATTR_MAXREG_COUNT
	.align		4
        /*005c*/ 	.byte	0x03, 0x1b
        /*005e*/ 	.short	0x00ff


	//----- nvinfo : EIATTR_MERCURY_ISA_VERSION
	.align		4
        /*0060*/ 	.byte	0x03, 0x5f
        /*0062*/ 	.short	0x0101


	//----- nvinfo : EIATTR_VRC_CTA_INIT_COUNT
	.align		4
        /*0064*/ 	.byte	0x02, 0x4a
	.zero		1
	.zero		1


	//----- nvinfo : EIATTR_EXIT_INSTR_OFFSETS
	.align		4
        /*0068*/ 	.byte	0x04, 0x1c
        /*006a*/ 	.short	(.L_33 - .L_32)


	//   ....[0]....
.L_32:
        /*006c*/ 	.word	0x000000c0


	//   ....[1]....
        /*0070*/ 	.word	0x000008a0


	//----- nvinfo : EIATTR_CBANK_PARAM_SIZE
	.align		4
.L_33:
        /*0074*/ 	.byte	0x03, 0x19
        /*0076*/ 	.short	0x0020


	//----- nvinfo : EIATTR_PARAM_CBANK
	.align		4
        /*0078*/ 	.byte	0x04, 0x0a
        /*007a*/ 	.short	(.L_35 - .L_34)
	.align		4
.L_34:
        /*007c*/ 	.word	index@(.nv.constant0._Z31standard_attention_value_kernelPKfS0_Pfii)
        /*0080*/ 	.short	0x0380
        /*0082*/ 	.short	0x0020


	//----- nvinfo : EIATTR_SW_WAR
	.align		4
.L_35:
        /*0084*/ 	.byte	0x04, 0x36
        /*0086*/ 	.short	(.L_37 - .L_36)
.L_36:
        /*0088*/ 	.word	0x00000008
.L_37:


//--------------------- .nv.info._Z23standard_softmax_kernelPfi --------------------------
	.section	.nv.info._Z23standard_softmax_kernelPfi,"",@"SHT_CUDA_INFO"
	.sectionflags	@""
	.align	4


	//----- nvinfo : EIATTR_CUDA_API_VERSION
	.align		4
        /*0000*/ 	.byte	0x04, 0x37
        /*0002*/ 	.short	(.L_39 - .L_38)
.L_38:
        /*0004*/ 	.word	0x00000082


	//----- nvinfo : EIATTR_KPARAM_INFO
	.align		4
.L_39:
        /*0008*/ 	.byte	0x04, 0x17
        /*000a*/ 	.short	(.L_41 - .L_40)
.L_40:
        /*000c*/ 	.word	0x00000000
        /*0010*/ 	.short	0x0001
        /*0012*/ 	.short	0x0008
        /*0014*/ 	.byte	0x00, 0xf0, 0x11, 0x00


	//----- nvinfo : EIATTR_KPARAM_INFO
	.align		4
.L_41:
        /*0018*/ 	.byte	0x04, 0x17
        /*001a*/ 	.short	(.L_43 - .L_42)
.L_42:
        /*001c*/ 	.word	0x00000000
        /*0020*/ 	.short	0x0000
        /*0022*/ 	.short	0x0000
        /*0024*/ 	.byte	0x00, 0xf5, 0x21, 0x00


	//----- nvinfo : EIATTR_SPARSE_MMA_MASK
	.align		4
.L_43:
        /*0028*/ 	.byte	0x03, 0x50
        /*002a*/ 	.short	0x0000


	//----- nvinfo : EIATTR_MAXREG_COUNT
	.align		4
        /*002c*/ 	.byte	0x03, 0x1b
        /*002e*/ 	.short	0x00ff


	//----- nvinfo : EIATTR_MERCURY_ISA_VERSION
	.align		4
        /*0030*/ 	.byte	0x03, 0x5f
        /*0032*/ 	.short	0x0101


	//----- nvinfo : EIATTR_VRC_CTA_INIT_COUNT
	.align		4
        /*0034*/ 	.byte	0x02, 0x4a
	.zero		1
	.zero		1


	//----- nvinfo : EIATTR_EXIT_INSTR_OFFSETS
	.align		4
        /*0038*/ 	.byte	0x04, 0x1c
        /*003a*/ 	.short	(.L_45 - .L_44)


	//   ....[0]....
.L_44:
        /*003c*/ 	.word	0x00000070


	//   ....[1]....
        /*0040*/ 	.word	0x00001820


	//   ....[2]....
        /*0044*/ 	.word	0x000028d0


	//   ....[3]....
        /*0048*/ 	.word	0x00003130


	//   ....[4]....
        /*004c*/ 	.word	0x000035b0


	//   ....[5]....
        /*0050*/ 	.word	0x00003730


	//----- nvinfo : EIATTR_CRS_STACK_SIZE
	.align		4
.L_45:
        /*0054*/ 	.byte	0x04, 0x1e
        /*0056*/ 	.short	(.L_47 - .L_46)
.L_46:
        /*0058*/ 	.word	0x00000000


	//----- nvinfo : EIATTR_CBANK_PARAM_SIZE
	.align		4
.L_47:
        /*005c*/ 	.byte	0x03, 0x19
        /*005e*/ 	.short	0x000c


	//----- nvinfo : EIATTR_PARAM_CBANK
	.align		4
        /*0060*/ 	.byte	0x04, 0x0a
        /*0062*/ 	.short	(.L_49 - .L_48)
	.align		4
.L_48:
        /*0064*/ 	.word	index@(.nv.constant0._Z23standard_softmax_kernelPfi)
        /*0068*/ 	.short	0x0380
        /*006a*/ 	.short	0x000c


	//----- nvinfo : EIATTR_SW_WAR
	.align		4
.L_49:
        /*006c*/ 	.byte	0x04, 0x36
        /*006e*/ 	.short	(.L_51 - .L_50)
.L_50:
        /*0070*/ 	.word	0x00000008
.L_51:


//--------------------- .nv.info._Z31standard_attention_score_kernelPKfS0_Pfiif --------------------------
	.section	.nv.info._Z31standard_attention_score_kernelPKfS0_Pfiif,"",@"SHT_CUDA_INFO"
	.sectionflags	@""
	.align	4


	//----- nvinfo : EIATTR_CUDA_API_VERSION
	.align		4
        /*0000*/ 	.byte	0x04, 0x37
        /*0002*/ 	.short	(.L_53 - .L_52)
.L_52:
        /*0004*/ 	.word	0x00000082


	//----- nvinfo : EIATTR_KPARAM_INFO
	.align		4
.L_53:
        /*0008*/ 	.byte	0x04, 0x17
        /*000a*/ 	.short	(.L_55 - .L_54)
.L_54:
        /*000c*/ 	.word	0x00000000
        /*0010*/ 	.short	0x0005
        /*0012*/ 	.short	0x0020
        /*0014*/ 	.byte	0x00, 0xf0, 0x11, 0x00


	//----- nvinfo : EIATTR_KPARAM_INFO
	.align		4
.L_55:
        /*0018*/ 	.byte	0x04, 0x17
        /*001a*/ 	.short	(.L_57 - .L_56)
.L_56:
        /*001c*/ 	.word	0x00000000
        /*0020*/ 	.short	0x0004
        /*0022*/ 	.short	0x001c
        /*0024*/ 	.byte	0x00, 0xf0, 0x11, 0x00


	//----- nvinfo : EIATTR_KPARAM_INFO
	.align		4
.L_57:
        /*0028*/ 	.byte	0x04, 0x17
        /*002a*/ 	.short	(.L_59 - .L_58)
.L_58:
        /*002c*/ 	.word	0x00000000
        /*0030*/ 	.short	0x0003
        /*0032*/ 	.short	0x0018
        /*0034*/ 	.byte	0x00, 0xf0, 0x11, 0x00


	//----- nvinfo : EIATTR_KPARAM_INFO
	.align		4
.L_59:
        /*0038*/ 	.byte	0x04, 0x17
        /*003a*/ 	.short	(.L_61 - .L_60)
.L_60:
        /*003c*/ 	.word	0x00000000
        /*0040*/ 	.short	0x0002
        /*0042*/ 	.short	0x0010
        /*0044*/ 	.byte	0x00, 0xf5, 0x21, 0x00


	//----- nvinfo : EIATTR_KPARAM_INFO
	.align		4
.L_61:
        /*0048*/ 	.byte	0x04, 0x17
        /*004a*/ 	.short	(.L_63 - .L_62)
.L_62:
        /*004c*/ 	.word	0x00000000
        /*0050*/ 	.short	0x0001
        /*0052*/ 	.short	0x0008
        /*0054*/ 	.byte	0x00, 0xf5, 0x21, 0x00


	//----- nvinfo : EIATTR_KPARAM_INFO
	.align		4
.L_63:
        /*0058*/ 	.byte	0x04, 0x17
        /*005a*/ 	.short	(.L_65 - .L_64)
.L_64:
        /*005c*/ 	.word	0x00000000
        /*0060*/ 	.short	0x0000
        /*0062*/ 	.short	0x0000
        /*0064*/ 	.byte	0x00, 0xf5, 0x21, 0x00


	//----- nvinfo : EIATTR_SPARSE_MMA_MASK
	.align		4
.L_65:
        /*0068*/ 	.byte	0x03, 0x50
        /*006a*/ 	.short	0x0000


	//----- nvinfo : EIATTR_MAXREG_COUNT
	.align		4
        /*006c*/ 	.byte	0x03, 0x1b
        /*006e*/ 	.short	0x00ff


	//----- nvinfo : EIATTR_MERCURY_ISA_VERSION
	.align		4
        /*0070*/ 	.byte	0x03, 0x5f
        /*0072*/ 	.short	0x0101


	//----- nvinfo : EIATTR_VRC_CTA_INIT_COUNT
	.align		4
        /*0074*/ 	.byte	0x02, 0x4a
	.zero		1
	.zero		1


	//----- nvinfo : EIATTR_EXIT_INSTR_OFFSETS
	.align		4
        /*0078*/ 	.byte	0x04, 0x1c
        /*007a*/ 	.short	(.L_67 - .L_66)


	//   ....[0]....
.L_66:
        /*007c*/ 	.word	0x000000c0


	//   ....[1]....
        /*0080*/ 	.word	0x00000bf0


	//----- nvinfo : EIATTR_CBANK_PARAM_SIZE
	.align		4
.L_67:
        /*0084*/ 	.byte	0x03, 0x19
        /*0086*/ 	.short	0x0024


	//----- nvinfo : EIATTR_PARAM_CBANK
	.align		4
        /*0088*/ 	.byte	0x04, 0x0a
        /*008a*/ 	.short	(.L_69 - .L_68)
	.align		4
.L_68:
        /*008c*/ 	.word	index@(.nv.constant0._Z31standard_attention_score_kernelPKfS0_Pfiif)
        /*0090*/ 	.short	0x0380
        /*0092*/ 	.short	0x0024


	//----- nvinfo : EIATTR_SW_WAR
	.align		4
.L_69:
        /*0094*/ 	.byte	0x04, 0x36
        /*0096*/ 	.short	(.L_71 - .L_70)
.L_70:
        /*0098*/ 	.word	0x00000008
.L_71:


//--------------------- .nv.callgraph             --------------------------
	.section	.nv.callgraph,"",@"SHT_CUDA_CALLGRAPH"
	.align	4
	.sectionentsize	8
	.align		4
        /*0000*/ 	.word	0x00000000
	.align		4
        /*0004*/ 	.word	0xffffffff
	.align		4
        /*0008*/ 	.word	0x00000000
	.align		4
        /*000c*/ 	.word	0xfffffffe
	.align		4
        /*0010*/ 	.word	0x00000000
	.align		4
        /*0014*/ 	.word	0xfffffffd
	.align		4
        /*0018*/ 	.word	0x00000000
	.align		4
        /*001c*/ 	.word	0xfffffffc


//--------------------- .text._Z31standard_attention_value_kernelPKfS0_Pfii --------------------------
	.section	.text._Z31standard_attention_value_kernelPKfS0_Pfii,"ax",@progbits
	.align	128
        .global         _Z31standard_attention_value_kernelPKfS0_Pfii
        .type           _Z31standard_attention_value_kernelPKfS0_Pfii,@function
        .size           _Z31standard_attention_value_kernelPKfS0_Pfii,(.L_x_99 - _Z31standard_attention_value_kernelPKfS0_Pfii)
        .other          _Z31standard_attention_value_kernelPKfS0_Pfii,@"STO_CUDA_ENTRY STV_DEFAULT"
_Z31standard_attention_value_kernelPKfS0_Pfii:
.text._Z31standard_attention_value_kernelPKfS0_Pfii:
[----:B------:R-:W-:Y:S01]  /*0000*/  LDC R1, c[0x0][0x37c] ;  /* 0x0000df00ff017b82 */ /* 0x000fe20000000800 */
[----:B------:R-:W0:Y:S07]  /*0010*/  S2R R5, SR_TID.X ;  /* 0x0000000000057919 */ /* 0x000e2e0000002100 */
[----:B------:R-:W1:Y:S01]  /*0020*/  LDC R19, c[0x0][0x364] ;  /* 0x0000d900ff137b82 */ /* 0x000e620000000800 */
[----:B------:R-:W1:Y:S07]  /*0030*/  S2R R4, SR_TID.Y ;  /* 0x0000000000047919 */ /* 0x000e6e0000002200 */
[----:B------:R-:W0:Y:S08]  /*0040*/  S2UR UR5, SR_CTAID.X ;  /* 0x00000000000579c3 */ /* 0x000e300000002500 */
[----:B------:R-:W0:Y:S08]  /*0050*/  LDC R0, c[0x0][0x360] ;  /* 0x0000d800ff007b82 */ /* 0x000e300000000800 */
[----:B------:R-:W1:Y:S08]  /*0060*/  S2UR UR4, SR_CTAID.Y ;  /* 0x00000000000479c3 */ /* 0x000e700000002600 */
[----:B------:R-:W2:Y:S01]  /*0070*/  LDC.64 R2, c[0x0][0x398] ;  /* 0x0000e600ff027b82 */ /* 0x000ea20000000a00 */
[----:B0-----:R-:W-:-:S02]  /*0080*/  IMAD R0, R0, UR5, R5 ;  /* 0x0000000500007c24 */ /* 0x001fc4000f8e0205 */
[----:B-1----:R-:W-:-:S03]  /*0090*/  IMAD R19, R19, UR4, R4 ;  /* 0x0000000413137c24 */ /* 0x002fc6000f8e0204 */
[----:B--2---:R-:W-:-:S04]  /*00a0*/  ISETP.GE.AND P0, PT, R0, R3, PT ;  /* 0x000000030000720c */ /* 0x004fc80003f06270 */
[----:B------:R-:W-:-:S13]  /*00b0*/  ISETP.GE.OR P0, PT, R19, R2, P0 ;  /* 0x000000021300720c */ /* 0x000fda0000706670 */
[----:B------:R-:W-:Y:S05]  /*00c0*/  @P0 EXIT ;  /* 0x000000000000094d */ /* 0x000fea0003800000 */
[C---:B------:R-:W-:Y:S01]  /*00d0*/  ISETP.GE.U32.AND P1, PT, R2.reuse, 0x8, PT ;  /* 0x000000080200780c */ /* 0x040fe20003f26070 */
[----:B------:R-:W0:Y:S01]  /*00e0*/  LDCU.64 UR4, c[0x0][0x358] ;  /* 0x00006b00ff0477ac */ /* 0x000e220008000a00 */
[----:B------:R-:W-:Y:S01]  /*00f0*/  LOP3.LUT R27, R2, 0x7, RZ, 0xc0, !PT ;  /* 0x00000007021b7812 */ /* 0x000fe200078ec0ff */
[----:B------:R-:W-:Y:S02]  /*0100*/  HFMA2 R24, -RZ, RZ, 0, 0 ;  /* 0x00000000ff187431 */ /* 0x000fe400000001ff */
[----:B------:R-:W-:Y:S01]  /*0110*/  IMAD R18, R19, R2, RZ ;  /* 0x0000000213127224 */ /* 0x000fe200078e02ff */
[----:B------:R-:W-:Y:S02]  /*0120*/  MOV R21, RZ ;  /* 0x000000ff00157202 */ /* 0x000fe40000000f00 */
[----:B------:R-:W-:-:S05]  /*0130*/  ISETP.NE.AND P0, PT, R27, RZ, PT ;  /* 0x000000ff1b00720c */ /* 0x000fca0003f05270 */
[----:B------:R-:W-:Y:S08]  /*0140*/  @!P1 BRA `(.L_x_0) ;  /* 0x0000000000c49947 */ /* 0x000ff00003800000 */
[----:B------:R-:W1:Y:S01]  /*0150*/  LDC.64 R4, c[0x0][0x380] ;  /* 0x0000e000ff047b82 */ /* 0x000e620000000a00 */
[----:B------:R-:W-:Y:S02]  /*0160*/  LOP3.LUT R21, R2, 0x7ffffff8, RZ, 0xc0, !PT ;  /* 0x7ffffff802157812 */ /* 0x000fe400078ec0ff */
[----:B------:R-:W-:Y:S02]  /*0170*/  MOV R24, RZ ;  /* 0x000000ff00187202 */ /* 0x000fe40000000f00 */
[----:B------:R-:W-:Y:S02]  /*0180*/  MOV R20, R0 ;  /* 0x0000000000147202 */ /* 0x000fe40000000f00 */
[----:B------:R-:W-:Y:S01]  /*0190*/  IADD3 R22, PT, PT, -R21, RZ, RZ ;  /* 0x000000ff15167210 */ /* 0x000fe20007ffe1ff */
[----:B-1----:R-:W-:-:S03]  /*01a0*/  IMAD.WIDE.U32 R4, R18, 0x4, R4 ;  /* 0x0000000412047825 */ /* 0x002fc600078e0004 */
[----:B------:R-:W-:-:S04]  /*01b0*/  IADD3 R6, P1, PT, R4, 0x10, RZ ;  /* 0x0000001004067810 */ /* 0x000fc80007f3e0ff */
[----:B------:R-:W-:-:S09]  /*01c0*/  IADD3.X R7, PT, PT, RZ, R5, RZ, P1, !PT ;  /* 0x00000005ff077210 */ /* 0x000fd20000ffe4ff */
.L_x_1:
[----:B------:R-:W1:Y:S01]  /*01d0*/  LDC.64 R16, c[0x0][0x388] ;  /* 0x0000e200ff107b82 */ /* 0x000e620000000a00 */
[----:B------:R-:W-:Y:S02]  /*01e0*/  MOV R4, R6 ;  /* 0x0000000600047202 */ /* 0x000fe40000000f00 */
[----:B------:R-:W-:-:S05]  /*01f0*/  MOV R5, R7 ;  /* 0x0000000700057202 */ /* 0x000fca0000000f00 */
[----:B0-----:R-:W2:Y:S04]  /*0200*/  LDG.E.CONSTANT R25, desc[UR4][R4.64+-0x10] ;  /* 0xfffff00404197981 */ /* 0x001ea8000c1e9900 */
[----:B------:R-:W3:Y:S04]  /*0210*/  LDG.E.CONSTANT R23, desc[UR4][R4.64+-0xc] ;  /* 0xfffff40404177981 */ /* 0x000ee8000c1e9900 */
[----:B------:R-:W4:Y:S04]  /*0220*/  LDG.E.CONSTANT R29, desc[UR4][R4.64+-0x8] ;  /* 0xfffff804041d7981 */ /* 0x000f28000c1e9900 */
[----:B------:R-:W5:Y:S01]  /*0230*/  LDG.E.CONSTANT R28, desc[UR4][R4.64+-0x4] ;  /* 0xfffffc04041c7981 */ /* 0x000f62000c1e9900 */
[----:B-1----:R-:W-:-:S05]  /*0240*/  IMAD.WIDE R16, R20, 0x4, R16 ;  /* 0x0000000414107825 */ /* 0x002fca00078e0210 */
[----:B------:R0:W2:Y:S01]  /*0250*/  LDG.E.CONSTANT R26, desc[UR4][R16.64] ;  /* 0x00000004101a7981 */ /* 0x0000a2000c1e9900 */
[----:B------:R-:W-:-:S04]  /*0260*/  IMAD.WIDE R14, R3, 0x4, R16 ;  /* 0x00000004030e7825 */ /* 0x000fc800078e0210 */
[C---:B------:R-:W-:Y:S02]  /*0270*/  IMAD.WIDE R6, R3.reuse, 0x4, R14 ;  /* 0x0000000403067825 */ /* 0x040fe400078e020e */
[----:B------:R-:W3:Y:S02]  /*0280*/  LDG.E.CONSTANT R14, desc[UR4][R14.64] ;  /* 0x000000040e0e7981 */ /* 0x000ee4000c1e9900 */
[C---:B------:R-:W-:Y:S02]  /*0290*/  IMAD.WIDE R10, R3.reuse, 0x4, R6 ;  /* 0x00000004030a7825 */ /* 0x040fe400078e0206 */
[----:B------:R-:W4:Y:S02]  /*02a0*/  LDG.E.CONSTANT R6, desc[UR4][R6.64] ;  /* 0x0000000406067981 */ /* 0x000f24000c1e9900 */
[C---:B------:R-:W-:Y:S02]  /*02b0*/  IMAD.WIDE R8, R3.reuse, 0x4, R10 ;  /* 0x0000000403087825 */ /* 0x040fe400078e020a */
[----:B------:R-:W5:Y:S02]  /*02c0*/  LDG.E.CONSTANT R10, desc[UR4][R10.64] ;  /* 0x000000040a0a7981 */ /* 0x000f64000c1e9900 */
[----:B------:R-:W-:-:S02]  /*02d0*/  IMAD.WIDE R12, R3, 0x4, R8 ;  /* 0x00000004030c7825 */ /* 0x000fc400078e0208 */
[----:B------:R-:W5:Y:S04]  /*02e0*/  LDG.E.CONSTANT R7, desc[UR4][R4.64] ;  /* 0x0000000404077981 */ /* 0x000f68000c1e9900 */
[----:B------:R-:W5:Y:S01]  /*02f0*/  LDG.E.CONSTANT R8, desc[UR4][R8.64] ;  /* 0x0000000408087981 */ /* 0x000f62000c1e9900 */
[----:B0-----:R-:W-:-:S03]  /*0300*/  IMAD.WIDE R16, R3, 0x4, R12 ;  /* 0x0000000403107825 */ /* 0x001fc600078e020c */
[----:B------:R-:W5:Y:S04]  /*0310*/  LDG.E.CONSTANT R12, desc[UR4][R12.64] ;  /* 0x000000040c0c7981 */ /* 0x000f68000c1e9900 */
[----:B------:R-:W5:Y:S04]  /*0320*/  LDG.E.CONSTANT R15, desc[UR4][R16.64] ;  /* 0x00000004100f7981 */ /* 0x000f68000c1e9900 */
[----:B------:R-:W5:Y:S04]  /*0330*/  LDG.E.CONSTANT R9, desc[UR4][R4.64+0x4] ;  /* 0x0000040404097981 */ /* 0x000f68000c1e9900 */
[----:B------:R-:W5:Y:S01]  /*0340*/  LDG.E.CONSTANT R11, desc[UR4][R4.64+0xc] ;  /* 0x00000c04040b7981 */ /* 0x000f62000c1e9900 */
[----:B--2---:R-:W-:Y:S01]  /*0350*/  FFMA R26, R25, R26, R24 ;  /* 0x0000001a191a7223 */ /* 0x004fe20000000018 */
[----:B------:R-:W-:-:S02]  /*0360*/  IMAD.WIDE R24, R3, 0x4, R16 ;  /* 0x0000000403187825 */ /* 0x000fc400078e0210 */
[----:B------:R-:W2:Y:S04]  /*0370*/  LDG.E.CONSTANT R16, desc[UR4][R4.64+0x8] ;  /* 0x0000080404107981 */ /* 0x000ea8000c1e9900 */
[----:B------:R-:W2:Y:S01]  /*0380*/  LDG.E.CONSTANT R24, desc[UR4][R24.64] ;  /* 0x0000000418187981 */ /* 0x000ea2000c1e9900 */
[----:B---3--:R-:W-:Y:S01]  /*0390*/  FFMA R14, R23, R14, R26 ;  /* 0x0000000e170e7223 */ /* 0x008fe2000000001a */
[----:B------:R-:W-:-:S03]  /*03a0*/  IADD3 R22, PT, PT, R22, 0x8, RZ ;  /* 0x0000000816167810 */ /* 0x000fc60007ffe0ff */
[----:B----4-:R-:W-:Y:S01]  /*03b0*/  FFMA R29, R29, R6, R14 ;  /* 0x000000061d1d7223 */ /* 0x010fe2000000000e */
[----:B------:R-:W-:-:S03]  /*03c0*/  ISETP.NE.AND P1, PT, R22, RZ, PT ;  /* 0x000000ff1600720c */ /* 0x000fc60003f25270 */
[----:B-----5:R-:W-:Y:S01]  /*03d0*/  FFMA R10, R28, R10, R29 ;  /* 0x0000000a1c0a7223 */ /* 0x020fe2000000001d */
[----:B------:R-:W-:-:S03]  /*03e0*/  IADD3 R6, P2, PT, R4, 0x20, RZ ;  /* 0x0000002004067810 */ /* 0x000fc60007f5e0ff */
[----:B------:R-:W-:Y:S01]  /*03f0*/  FFMA R8, R7, R8, R10 ;  /* 0x0000000807087223 */ /* 0x000fe2000000000a */
[----:B------:R-:W-:Y:S02]  /*0400*/  IADD3.X R7, PT, PT, RZ, R5, RZ, P2, !PT ;  /* 0x00000005ff077210 */ /* 0x000fe400017fe4ff */
[----:B------:R-:W-:Y:S01]  /*0410*/  LEA R20, R3, R20, 0x3 ;  /* 0x0000001403147211 */ /* 0x000fe200078e18ff */
[----:B------:R-:W-:-:S04]  /*0420*/  FFMA R9, R9, R12, R8 ;  /* 0x0000000c09097223 */ /* 0x000fc80000000008 */
[----:B--2---:R-:W-:-:S04]  /*0430*/  FFMA R16, R16, R15, R9 ;  /* 0x0000000f10107223 */ /* 0x004fc80000000009 */
[----:B------:R-:W-:Y:S01]  /*0440*/  FFMA R24, R11, R24, R16 ;  /* 0x000000180b187223 */ /* 0x000fe20000000010 */
[----:B------:R-:W-:Y:S06]  /*0450*/  @P1 BRA `(.L_x_1) ;  /* 0xfffffffc005c1947 */ /* 0x000fec000383ffff */
.L_x_0:
[----:B------:R-:W-:Y:S05]  /*0460*/  @!P0 BRA `(.L_x_2) ;  /* 0x0000000000fc8947 */ /* 0x000fea0003800000 */
[----:B------:R-:W-:Y:S02]  /*0470*/  ISETP.GE.U32.AND P1, PT, R27, 0x4, PT ;  /* 0x000000041b00780c */ /* 0x000fe40003f26070 */
[----:B------:R-:W-:-:S04]  /*0480*/  LOP3.LUT R16, R2, 0x3, RZ, 0xc0, !PT ;  /* 0x0000000302107812 */ /* 0x000fc800078ec0ff */
[----:B------:R-:W-:-:S07]  /*0490*/  ISETP.NE.AND P0, PT, R16, RZ, PT ;  /* 0x000000ff1000720c */ /* 0x000fce0003f05270 */
[----:B------:R-:W-:Y:S06]  /*04a0*/  @!P1 BRA `(.L_x_3) ;  /* 0x00000000006c9947 */ /* 0x000fec0003800000 */
[----:B------:R-:W1:Y:S01]  /*04b0*/  LDC.64 R10, c[0x0][0x388] ;  /* 0x0000e200ff0a7b82 */ /* 0x000e620000000a00 */
[----:B------:R-:W2:Y:S01]  /*04c0*/  LDCU.64 UR6, c[0x0][0x380] ;  /* 0x00007000ff0677ac */ /* 0x000ea20008000a00 */
[----:B------:R-:W-:Y:S01]  /*04d0*/  IMAD R7, R21, R3, R0 ;  /* 0x0000000315077224 */ /* 0x000fe200078e0200 */
[CC--:B------:R-:W-:Y:S02]  /*04e0*/  IADD3 R5, PT, PT, R18.reuse, R21.reuse, RZ ;  /* 0x0000001512057210 */ /* 0x0c0fe40007ffe0ff */
[----:B------:R-:W-:-:S03]  /*04f0*/  IADD3 R6, P1, PT, R18, R21, RZ ;  /* 0x0000001512067210 */ /* 0x000fc60007f3e0ff */
[----:B------:R-:W3:Y:S01]  /*0500*/  LDC.64 R14, c[0x0][0x380] ;  /* 0x0000e000ff0e7b82 */ /* 0x000ee20000000a00 */
[----:B-1----:R-:W-:-:S04]  /*0510*/  IMAD.WIDE R10, R7, 0x4, R10 ;  /* 0x00000004070a7825 */ /* 0x002fc800078e020a */
[----:B------:R-:W-:Y:S02]  /*0520*/  IMAD.WIDE R12, R3, 0x4, R10 ;  /* 0x00000004030c7825 */ /* 0x000fe400078e020a */
[----:B0-----:R-:W4:Y:S02]  /*0530*/  LDG.E.CONSTANT R10, desc[UR4][R10.64] ;  /* 0x000000040a0a7981 */ /* 0x001f24000c1e9900 */
[----:B---3--:R-:W-:Y:S01]  /*0540*/  IMAD.WIDE.U32 R14, R5, 0x4, R14 ;  /* 0x00000004050e7825 */ /* 0x008fe200078e000e */
[----:B------:R-:W-:Y:S02]  /*0550*/  IADD3.X R5, PT, PT, RZ, RZ, RZ, P1, !PT ;  /* 0x000000ffff057210 */ /* 0x000fe40000ffe4ff */
[----:B--2---:R-:W-:-:S03]  /*0560*/  LEA R4, P1, R6, UR6, 0x2 ;  /* 0x0000000606047c11 */ /* 0x004fc6000f8210ff */
[----:B------:R-:W4:Y:S01]  /*0570*/  LDG.E.CONSTANT R15, desc[UR4][R14.64] ;  /* 0x000000040e0f7981 */ /* 0x000f22000c1e9900 */
[----:B------:R-:W-:Y:S01]  /*0580*/  LEA.HI.X R5, R6, UR7, R5, 0x2, P1 ;  /* 0x0000000706057c11 */ /* 0x000fe200088f1405 */
[C---:B------:R-:W-:Y:S02]  /*0590*/  IMAD.WIDE R6, R3.reuse, 0x4, R12 ;  /* 0x0000000403067825 */ /* 0x040fe400078e020c */
[----:B------:R-:W2:Y:S04]  /*05a0*/  LDG.E.CONSTANT R12, desc[UR4][R12.64] ;  /* 0x000000040c0c7981 */ /* 0x000ea8000c1e9900 */
[----:B------:R-:W2:Y:S01]  /*05b0*/  LDG.E.CONSTANT R17, desc[UR4][R4.64+0x4] ;  /* 0x0000040404117981 */ /* 0x000ea2000c1e9900 */
[----:B------:R-:W-:-:S03]  /*05c0*/  IMAD.WIDE R8, R3, 0x4, R6 ;  /* 0x0000000403087825 */ /* 0x000fc600078e0206 */
[----:B------:R-:W3:Y:S04]  /*05d0*/  LDG.E.CONSTANT R22, desc[UR4][R6.64] ;  /* 0x0000000406167981 */ /* 0x000ee8000c1e9900 */
[----:B------:R-:W3:Y:S04]  /*05e0*/  LDG.E.CONSTANT R20, desc[UR4][R4.64+0x8] ;  /* 0x0000080404147981 */ /* 0x000ee8000c1e9900 */
[----:B------:R-:W5:Y:S04]  /*05f0*/  LDG.E.CONSTANT R26, desc[UR4][R4.64+0xc] ;  /* 0x00000c04041a7981 */ /* 0x000f68000c1e9900 */
[----:B------:R-:W5:Y:S01]  /*0600*/  LDG.E.CONSTANT R8, desc[UR4][R8.64] ;  /* 0x0000000408087981 */ /* 0x000f62000c1e9900 */
[----:B------:R-:W-:Y:S01]  /*0610*/  IADD3 R21, PT, PT, R21, 0x4, RZ ;  /* 0x0000000415157810 */ /* 0x000fe20007ffe0ff */
[----:B----4-:R-:W-:-:S04]  /*0620*/  FFMA R24, R15, R10, R24 ;  /* 0x0000000a0f187223 */ /* 0x010fc80000000018 */
[----:B--2---:R-:W-:-:S04]  /*0630*/  FFMA R17, R17, R12, R24 ;  /* 0x0000000c11117223 */ /* 0x004fc80000000018 */
[----:B---3--:R-:W-:-:S04]  /*0640*/  FFMA R17, R20, R22, R17 ;  /* 0x0000001614117223 */ /* 0x008fc80000000011 */
[----:B-----5:R-:W-:-:S07]  /*0650*/  FFMA R24, R26, R8, R17 ;  /* 0x000000081a187223 */ /* 0x020fce0000000011 */
.L_x_3:
[----:B------:R-:W-:Y:S05]  /*0660*/  @!P0 BRA `(.L_x_2) ;  /* 0x00000000007c8947 */ /* 0x000fea0003800000 */
[----:B------:R-:W-:Y:S01]  /*0670*/  ISETP.NE.AND P1, PT, R16, 0x1, PT ;  /* 0x000000011000780c */ /* 0x000fe20003f25270 */
[----:B------:R-:W1:Y:S01]  /*0680*/  LDC.64 R12, c[0x0][0x380] ;  /* 0x0000e000ff0c7b82 */ /* 0x000e620000000a00 */
[----:B------:R-:W-:-:S04]  /*0690*/  LOP3.LUT R2, R2, 0x1, RZ, 0xc0, !PT ;  /* 0x0000000102027812 */ /* 0x000fc800078ec0ff */
[----:B------:R-:W-:-:S03]  /*06a0*/  ISETP.NE.U32.AND P0, PT, R2, 0x1, PT ;  /* 0x000000010200780c */ /* 0x000fc60003f05070 */
[----:B------:R-:W2:Y:S04]  /*06b0*/  LDC.64 R10, c[0x0][0x388] ;  /* 0x0000e200ff0a7b82 */ /* 0x000ea80000000a00 */
[CC--:B------:R-:W-:Y:S02]  /*06c0*/  @P1 IADD3 R15, PT, PT, R18.reuse, R21.reuse, RZ ;  /* 0x00000015120f1210 */ /* 0x0c0fe40007ffe0ff */
[----:B------:R-:W-:Y:S02]  /*06d0*/  @P1 IADD3 R2, P2, PT, R18, R21, RZ ;  /* 0x0000001512021210 */ /* 0x000fe40007f5e0ff */
[----:B------:R-:W3:Y:S02]  /*06e0*/  @P1 LDC.64 R8, c[0x0][0x380] ;  /* 0x0000e000ff081b82 */ /* 0x000ee40000000a00 */
[----:B------:R-:W-:-:S06]  /*06f0*/  @P1 IADD3.X R14, PT, PT, RZ, RZ, RZ, P2, !PT ;  /* 0x000000ffff0e1210 */ /* 0x000fcc00017fe4ff */
[----:B------:R-:W4:Y:S01]  /*0700*/  LDC.64 R6, c[0x0][0x380] ;  /* 0x0000e000ff067b82 */ /* 0x000f220000000a00 */
[----:B-1----:R-:W-:-:S04]  /*0710*/  @P1 IMAD.WIDE.U32 R12, R15, 0x4, R12 ;  /* 0x000000040f0c1825 */ /* 0x002fc800078e000c */
[C---:B------:R-:W-:Y:S01]  /*0720*/  @P1 IMAD R15, R21.reuse, R3, R0 ;  /* 0x00000003150f1224 */ /* 0x040fe200078e0200 */
[----:B------:R-:W-:Y:S01]  /*0730*/  @P1 IADD3 R21, PT, PT, R21, 0x2, RZ ;  /* 0x0000000215151810 */ /* 0x000fe20007ffe0ff */
[----:B0-----:R-:W5:Y:S01]  /*0740*/  @P1 LDG.E.CONSTANT R13, desc[UR4][R12.64] ;  /* 0x000000040c0d1981 */ /* 0x001f62000c1e9900 */
[----:B------:R-:W0:Y:S01]  /*0750*/  LDC.64 R4, c[0x0][0x388] ;  /* 0x0000e200ff047b82 */ /* 0x000e220000000a00 */
[----:B--2---:R-:W-:Y:S01]  /*0760*/  @P1 IMAD.WIDE R10, R15, 0x4, R10 ;  /* 0x000000040f0a1825 */ /* 0x004fe200078e020a */
[----:B------:R-:W-:Y:S02]  /*0770*/  @!P0 IADD3 R17, PT, PT, R18, R21, RZ ;  /* 0x0000001512118210 */ /* 0x000fe40007ffe0ff */
[----:B---3--:R-:W-:Y:S01]  /*0780*/  @P1 LEA R8, P2, R2, R8, 0x2 ;  /* 0x0000000802081211 */ /* 0x008fe200078410ff */
[----:B------:R-:W-:-:S03]  /*0790*/  @!P0 IMAD R21, R21, R3, R0 ;  /* 0x0000000315158224 */ /* 0x000fc600078e0200 */
[----:B------:R-:W-:Y:S01]  /*07a0*/  @P1 LEA.HI.X R9, R2, R9, R14, 0x2, P2 ;  /* 0x0000000902091211 */ /* 0x000fe200010f140e */
[----:B------:R-:W-:Y:S01]  /*07b0*/  @P1 IMAD.WIDE R14, R3, 0x4, R10 ;  /* 0x00000004030e1825 */ /* 0x000fe200078e020a */
[----:B------:R-:W5:Y:S03]  /*07c0*/  @P1 LDG.E.CONSTANT R2, desc[UR4][R10.64] ;  /* 0x000000040a021981 */ /* 0x000f66000c1e9900 */
[----:B----4-:R-:W-:Y:S01]  /*07d0*/  @!P0 IMAD.WIDE.U32 R6, R17, 0x4, R6 ;  /* 0x0000000411068825 */ /* 0x010fe200078e0006 */
[----:B------:R-:W2:Y:S04]  /*07e0*/  @P1 LDG.E.CONSTANT R9, desc[UR4][R8.64+0x4] ;  /* 0x0000040408091981 */ /* 0x000ea8000c1e9900 */
[----:B------:R-:W2:Y:S01]  /*07f0*/  @P1 LDG.E.CONSTANT R14, desc[UR4][R14.64] ;  /* 0x000000040e0e1981 */ /* 0x000ea2000c1e9900 */
[----:B0-----:R-:W-:-:S03]  /*0800*/  @!P0 IMAD.WIDE R4, R21, 0x4, R4 ;  /* 0x0000000415048825 */ /* 0x001fc600078e0204 */
[----:B------:R-:W3:Y:S04]  /*0810*/  @!P0 LDG.E.CONSTANT R7, desc[UR4][R6.64] ;  /* 0x0000000406078981 */ /* 0x000ee8000c1e9900 */
[----:B------:R-:W3:Y:S01]  /*0820*/  @!P0 LDG.E.CONSTANT R4, desc[UR4][R4.64] ;  /* 0x0000000404048981 */ /* 0x000ee2000c1e9900 */
[----:B-----5:R-:W-:-:S04]  /*0830*/  @P1 FFMA R2, R13, R2, R24 ;  /* 0x000000020d021223 */ /* 0x020fc80000000018 */
[----:B--2---:R-:W-:-:S04]  /*0840*/  @P1 FFMA R24, R9, R14, R2 ;  /* 0x0000000e09181223 */ /* 0x004fc80000000002 */
[----:B---3--:R-:W-:-:S07]  /*0850*/  @!P0 FFMA R24, R7, R4, R24 ;  /* 0x0000000407188223 */ /* 0x008fce0000000018 */
.L_x_2:
[----:B------:R-:W1:Y:S01]  /*0860*/  LDC.64 R4, c[0x0][0x390] ;  /* 0x0000e400ff047b82 */ /* 0x000e620000000a00 */
[----:B------:R-:W-:-:S04]  /*0870*/  IMAD R3, R19, R3, R0 ;  /* 0x0000000313037224 */ /* 0x000fc800078e0200 */
[----:B-1----:R-:W-:-:S05]  /*0880*/  IMAD.WIDE R2, R3, 0x4, R4 ;  /* 0x0000000403027825 */ /* 0x002fca00078e0204 */
[----:B0-----:R-:W-:Y:S01]  /*0890*/  STG.E desc[UR4][R2.64], R24 ;  /* 0x0000001802007986 */ /* 0x001fe2000c101904 */
[----:B------:R-:W-:Y:S05]  /*08a0*/  EXIT ;  /* 0x000000000000794d */ /* 0x000fea0003800000 */
.L_x_4:
[----:B------:R-:W-:-:S00]  /*08b0*/  BRA `(.L_x_4) ;  /* 0xfffffffc00fc7947 */ /* 0x000fc0000383ffff */
[----:B------:R-:W-:-:S00]  /*08c0*/  NOP ;  /* 0x0000000000007918 */ /* 0x000fc00000000000 */
        /* <DEDUP_REMOVED lines=11> */
.L_x_99:


//--------------------- .text._Z23standard_softmax_kernelPfi --------------------------
	.section	.text._Z23standard_softmax_kernelPfi,"ax",@progbits
	.align	128
        .global         _Z23standard_softmax_kernelPfi
        .type           _Z23standard_softmax_kernelPfi,@function
        .size           _Z23standard_softmax_kernelPfi,(.L_x_98 - _Z23standard_softmax_kernelPfi)
        .other          _Z23standard_softmax_kernelPfi,@"STO_CUDA_ENTRY STV_DEFAULT"
_Z23standard_softmax_kernelPfi:
.text._Z23standard_softmax_kernelPfi:
[----:B------:R-:W-:Y:S01]  /*0000*/  LDC R1, c[0x0][0x37c] ;  /* 0x0000df00ff017b82 */ /* 0x000fe20000000800 */
[----:B------:R-:W0:Y:S07]  /*0010*/  S2R R3, SR_TID.X ;  /* 0x0000000000037919 */ /* 0x000e2e0000002100 */
[----:B------:R-:W0:Y:S01]  /*0020*/  S2UR UR4, SR_CTAID.X ;  /* 0x00000000000479c3 */ /* 0x000e220000002500 */
[----:B------:R-:W1:Y:S07]  /*0030*/  LDCU UR5, c[0x0][0x388] ;  /* 0x00007100ff0577ac */ /* 0x000e6e0008000800 */
[----:B------:R-:W0:Y:S02]  /*0040*/  LDC R2, c[0x0][0x360] ;  /* 0x0000d800ff027b82 */ /* 0x000e240000000800 */
[----:B0-----:R-:W-:-:S05]  /*0050*/  IMAD R2, R2, UR4, R3 ;  /* 0x0000000402027c24 */ /* 0x001fca000f8e0203 */
[----:B-1----:R-:W-:-:S13]  /*0060*/  ISETP.GE.AND P0, PT, R2, UR5, PT ;  /* 0x0000000502007c0c */ /* 0x002fda000bf06270 */
[----:B------:R-:W-:Y:S05]  /*0070*/  @P0 EXIT ;  /* 0x000000000000094d */ /* 0x000fea0003800000 */
[----:B------:R-:W-:Y:S01]  /*0080*/  UISETP.GE.AND UP0, UPT, UR5, 0x1, UPT ;  /* 0x000000010500788c */ /* 0x000fe2000bf06270 */
[----:B------:R-:W-:Y:S01]  /*0090*/  MOV R0, 0xff800000 ;  /* 0xff80000000007802 */ /* 0x000fe20000000f00 */
[----:B------:R-:W0:Y:S07]  /*00a0*/  LDCU.64 UR10, c[0x0][0x358] ;  /* 0x00006b00ff0a77ac */ /* 0x000e2e0008000a00 */
[----:B------:R-:W-:Y:S05]  /*00b0*/  BRA.U !UP0, `(.L_x_5) ;  /* 0x0000000908207547 */ /* 0x000fea000b800000 */
[----:B------:R-:W-:Y:S02]  /*00c0*/  UISETP.GE.U32.AND UP1, UPT, UR5, 0x10, UPT ;  /* 0x000000100500788c */ /* 0x000fe4000bf26070 */
[----:B------:R-:W-:Y:S01]  /*00d0*/  IMAD R3, R2, UR5, RZ ;  /* 0x0000000502037c24 */ /* 0x000fe2000f8e02ff */
[----:B------:R-:W-:Y:S01]  /*00e0*/  ULOP3.LUT UR8, UR5, 0xf, URZ, 0xc0, !UPT ;  /* 0x0000000f05087892 */ /* 0x000fe2000f8ec0ff */
[----:B------:R-:W-:Y:S01]  /*00f0*/  MOV R0, 0xff800000 ;  /* 0xff80000000007802 */ /* 0x000fe20000000f00 */
[----:B------:R-:W-:Y:S02]  /*0100*/  UMOV UR4, URZ ;  /* 0x000000ff00047c82 */ /* 0x000fe40008000000 */
[----:B------:R-:W-:Y:S02]  /*0110*/  UISETP.NE.AND UP0, UPT, UR8, URZ, UPT ;  /* 0x000000ff0800728c */ /* 0x000fe4000bf05270 */
[----:B------:R-:W-:Y:S09]  /*0120*/  BRA.U !UP1, `(.L_x_6) ;  /* 0x0000000109f87547 */ /* 0x000ff2000b800000 */
[----:B------:R-:W1:Y:S01]  /*0130*/  LDCU.64 UR6, c[0x0][0x380] ;  /* 0x00007000ff0677ac */ /* 0x000e620008000a00 */
[----:B------:R-:W-:Y:S02]  /*0140*/  MOV R0, 0xff800000 ;  /* 0xff80000000007802 */ /* 0x000fe40000000f00 */
[----:B------:R-:W-:Y:S01]  /*0150*/  MOV R6, R3 ;  /* 0x0000000300067202 */ /* 0x000fe20000000f00 */
[----:B------:R-:W-:-:S04]  /*0160*/  ULOP3.LUT UR4, UR5, 0x7ffffff0, URZ, 0xc0, !UPT ;  /* 0x7ffffff005047892 */ /* 0x000fc8000f8ec0ff */
[----:B------:R-:W-:Y:S02]  /*0170*/  UIADD3 UR9, UPT, UPT, -UR4, URZ, URZ ;  /* 0x000000ff04097290 */ /* 0x000fe4000fffe1ff */
[----:B-1----:R-:W-:-:S04]  /*0180*/  UIADD3 UR5, UP1, UPT, UR6, 0x20, URZ ;  /* 0x0000002006057890 */ /* 0x002fc8000ff3e0ff */
[----:B------:R-:W-:-:S12]  /*0190*/  UIADD3.X UR6, UPT, UPT, URZ, UR7, URZ, UP1, !UPT ;  /* 0x00000007ff067290 */ /* 0x000fd80008ffe4ff */
.L_x_7:
[----:B------:R-:W-:Y:S02]  /*01a0*/  MOV R4, UR5 ;  /* 0x0000000500047c02 */ /* 0x000fe40008000f00 */
[----:B------:R-:W-:-:S03]  /*01b0*/  MOV R5, UR6 ;  /* 0x0000000600057c02 */ /* 0x000fc60008000f00 */
[----:B------:R-:W-:-:S05]  /*01c0*/  IMAD.WIDE R4, R6, 0x4, R4 ;  /* 0x0000000406047825 */ /* 0x000fca00078e0204 */
[----:B0-----:R-:W2:Y:S04]  /*01d0*/  LDG.E R15, desc[UR10][R4.64+-0x20] ;  /* 0xffffe00a040f7981 */ /* 0x001ea8000c1e1900 */
[----:B------:R-:W3:Y:S04]  /*01e0*/  LDG.E R17, desc[UR10][R4.64+-0x1c] ;  /* 0xffffe40a04117981 */ /* 0x000ee8000c1e1900 */
[----:B------:R-:W4:Y:S04]  /*01f0*/  LDG.E R19, desc[UR10][R4.64+-0x18] ;  /* 0xffffe80a04137981 */ /* 0x000f28000c1e1900 */
[----:B------:R-:W5:Y:S04]  /*0200*/  LDG.E R21, desc[UR10][R4.64+-0x14] ;  /* 0xffffec0a04157981 */ /* 0x000f68000c1e1900 */
        /* <DEDUP_REMOVED lines=11> */
[----:B------:R-:W5:Y:S01]  /*02c0*/  LDG.E R14, desc[UR10][R4.64+0x1c] ;  /* 0x00001c0a040e7981 */ /* 0x000f62000c1e1900 */
[----:B------:R-:W-:Y:S01]  /*02d0*/  UIADD3 UR9, UPT, UPT, UR9, 0x10, URZ ;  /* 0x0000001009097890 */ /* 0x000fe2000fffe0ff */
[----:B------:R-:W-:-:S03]  /*02e0*/  IADD3 R6, PT, PT, R6, 0x10, RZ ;  /* 0x0000001006067810 */ /* 0x000fc60007ffe0ff */
[----:B------:R-:W-:Y:S01]  /*02f0*/  UISETP.NE.AND UP1, UPT, UR9, URZ, UPT ;  /* 0x000000ff0900728c */ /* 0x000fe2000bf25270 */
[----:B--2---:R-:W-:-:S04]  /*0300*/  FSETP.GT.AND P0, PT, R15, R0, PT ;  /* 0x000000000f00720b */ /* 0x004fc80003f04000 */
[----:B------:R-:W-:-:S04]  /*0310*/  FSEL R0, R15, R0, P0 ;  /* 0x000000000f007208 */ /* 0x000fc80000000000 */
[----:B---3--:R-:W-:-:S04]  /*0320*/  FSETP.GT.AND P0, PT, R17, R0, PT ;  /* 0x000000001100720b */ /* 0x008fc80003f04000 */
[----:B------:R-:W-:-:S04]  /*0330*/  FSEL R0, R17, R0, P0 ;  /* 0x0000000011007208 */ /* 0x000fc80000000000 */
[----:B----4-:R-:W-:-:S04]  /*0340*/  FSETP.GT.AND P0, PT, R19, R0, PT ;  /* 0x000000001300720b */ /* 0x010fc80003f04000 */
[----:B------:R-:W-:-:S04]  /*0350*/  FSEL R0, R19, R0, P0 ;  /* 0x0000000013007208 */ /* 0x000fc80000000000 */
[----:B-----5:R-:W-:-:S04]  /*0360*/  FSETP.GT.AND P0, PT, R21, R0, PT ;  /* 0x000000001500720b */ /* 0x020fc80003f04000 */
[----:B------:R-:W-:-:S04]  /*0370*/  FSEL R0, R21, R0, P0 ;  /* 0x0000000015007208 */ /* 0x000fc80000000000 */
[----:B------:R-:W-:-:S04]  /*0380*/  FSETP.GT.AND P0, PT, R23, R0, PT ;  /* 0x000000001700720b */ /* 0x000fc80003f04000 */
        /* <DEDUP_REMOVED lines=22> */
[----:B------:R-:W-:Y:S01]  /*04f0*/  FSEL R0, R14, R7, P0 ;  /* 0x000000070e007208 */ /* 0x000fe20000000000 */
[----:B------:R-:W-:Y:S08]  /*0500*/  BRA.U UP1, `(.L_x_7) ;  /* 0xfffffffd01247547 */ /* 0x000ff0000b83ffff */
.L_x_6:
[----:B------:R-:W-:Y:S05]  /*0510*/  BRA.U !UP0, `(.L_x_5) ;  /* 0x0000000508087547 */ /* 0x000fea000b800000 */
[----:B------:R-:W1:Y:S01]  /*0520*/  LDCU UR5, c[0x0][0x388] ;  /* 0x00007100ff0577ac */ /* 0x000e620008000800 */
[----:B------:R-:W-:Y:S02]  /*0530*/  UISETP.GE.U32.AND UP0, UPT, UR8, 0x8, UPT ;  /* 0x000000080800788c */ /* 0x000fe4000bf06070 */
[----:B-1----:R-:W-:-:S04]  /*0540*/  ULOP3.LUT UR6, UR5, 0x7, URZ, 0xc0, !UPT ;  /* 0x0000000705067892 */ /* 0x002fc8000f8ec0ff */
[----:B------:R-:W-:-:S03]  /*0550*/  UISETP.NE.AND UP1, UPT, UR6, URZ, UPT ;  /* 0x000000ff0600728c */ /* 0x000fc6000bf25270 */
[----:B------:R-:W-:Y:S08]  /*0560*/  BRA.U !UP0, `(.L_x_8) ;  /* 0x0000000108707547 */ /* 0x000ff0000b800000 */
[----:B------:R-:W1:Y:S01]  /*0570*/  LDC.64 R4, c[0x0][0x380] ;  /* 0x0000e000ff047b82 */ /* 0x000e620000000a00 */
[----:B------:R-:W-:-:S05]  /*0580*/  IADD3 R7, PT, PT, R3, UR4, RZ ;  /* 0x0000000403077c10 */ /* 0x000fca000fffe0ff */
[----:B-1----:R-:W-:-:S05]  /*0590*/  IMAD.WIDE R4, R7, 0x4, R4 ;  /* 0x0000000407047825 */ /* 0x002fca00078e0204 */
[----:B0-----:R-:W2:Y:S04]  /*05a0*/  LDG.E R7, desc[UR10][R4.64] ;  /* 0x0000000a04077981 */ /* 0x001ea8000c1e1900 */
[----:B------:R-:W3:Y:S04]  /*05b0*/  LDG.E R9, desc[UR10][R4.64+0x4] ;  /* 0x0000040a04097981 */ /* 0x000ee8000c1e1900 */
[----:B------:R-:W4:Y:S04]  /*05c0*/  LDG.E R11, desc[UR10][R4.64+0x8] ;  /* 0x0000080a040b7981 */ /* 0x000f28000c1e1900 */
[----:B------:R-:W5:Y:S04]  /*05d0*/  LDG.E R13, desc[UR10][R4.64+0xc] ;  /* 0x00000c0a040d7981 */ /* 0x000f68000c1e1900 */
[----:B------:R-:W5:Y:S04]  /*05e0*/  LDG.E R15, desc[UR10][R4.64+0x10] ;  /* 0x0000100a040f7981 */ /* 0x000f68000c1e1900 */
[----:B------:R-:W5:Y:S04]  /*05f0*/  LDG.E R17, desc[UR10][R4.64+0x14] ;  /* 0x0000140a04117981 */ /* 0x000f68000c1e1900 */
[----:B------:R-:W5:Y:S04]  /*0600*/  LDG.E R19, desc[UR10][R4.64+0x18] ;  /* 0x0000180a04137981 */ /* 0x000f68000c1e1900 */
[----:B------:R-:W5:Y:S01]  /*0610*/  LDG.E R21, desc[UR10][R4.64+0x1c] ;  /* 0x00001c0a04157981 */ /* 0x000f62000c1e1900 */
[----:B------:R-:W-:Y:S01]  /*0620*/  UIADD3 UR4, UPT, UPT, UR4, 0x8, URZ ;  /* 0x0000000804047890 */ /* 0x000fe2000fffe0ff */
        /* <DEDUP_REMOVED lines=15> */
[----:B------:R-:W-:-:S09]  /*0720*/  FSEL R0, R21, R0, P0 ;  /* 0x0000000015007208 */ /* 0x000fd20000000000 */
.L_x_8:
[----:B------:R-:W-:Y:S05]  /*0730*/  BRA.U !UP1, `(.L_x_5) ;  /* 0x0000000109807547 */ /* 0x000fea000b800000 */
[----:B------:R-:W-:Y:S02]  /*0740*/  UISETP.GE.U32.AND UP0, UPT, UR6, 0x4, UPT ;  /* 0x000000040600788c */ /* 0x000fe4000bf06070 */
[----:B------:R-:W-:-:S04]  /*0750*/  ULOP3.LUT UR5, UR5, 0x3, URZ, 0xc0, !UPT ;  /* 0x0000000305057892 */ /* 0x000fc8000f8ec0ff */
        /* <DEDUP_REMOVED lines=17> */
[----:B------:R-:W-:-:S09]  /*0870*/  FSEL R0, R13, R0, P0 ;  /* 0x000000000d007208 */ /* 0x000fd20000000000 */
.L_x_9:
[----:B------:R-:W-:Y:S05]  /*0880*/  BRA.U !UP1, `(.L_x_5) ;  /* 0x00000001092c7547 */ /* 0x000fea000b800000 */
[----:B------:R-:W1:Y:S01]  /*0890*/  LDC.64 R6, c[0x0][0x380] ;  /* 0x0000e000ff067b82 */ /* 0x000e620000000a00 */
[----:B------:R-:W-:Y:S01]  /*08a0*/  IADD3 R3, PT, PT, R3, UR4, RZ ;  /* 0x0000000403037c10 */ /* 0x000fe2000fffe0ff */
[----:B------:R-:W-:-:S12]  /*08b0*/  UIADD3 UR5, UPT, UPT, -UR5, URZ, URZ ;  /* 0x000000ff05057290 */ /* 0x000fd8000fffe1ff */
.L_x_10:
[----:B-1----:R-:W-:-:S06]  /*08c0*/  IMAD.WIDE R4, R3, 0x4, R6 ;  /* 0x0000000403047825 */ /* 0x002fcc00078e0206 */
[----:B0-----:R-:W2:Y:S01]  /*08d0*/  LDG.E R5, desc[UR10][R4.64] ;  /* 0x0000000a04057981 */ /* 0x001ea2000c1e1900 */
[----:B------:R-:W-:Y:S01]  /*08e0*/  UIADD3 UR5, UPT, UPT, UR5, 0x1, URZ ;  /* 0x0000000105057890 */ /* 0x000fe2000fffe0ff */
[----:B------:R-:W-:-:S03]  /*08f0*/  IADD3 R3, PT, PT, R3, 0x1, RZ ;  /* 0x0000000103037810 */ /* 0x000fc60007ffe0ff */
[----:B------:R-:W-:Y:S01]  /*0900*/  UISETP.NE.AND UP0, UPT, UR5, URZ, UPT ;  /* 0x000000ff0500728c */ /* 0x000fe2000bf05270 */
[----:B--2---:R-:W-:-:S04]  /*0910*/  FSETP.GT.AND P0, PT, R5, R0, PT ;  /* 0x000000000500720b */ /* 0x004fc80003f04000 */
[----:B------:R-:W-:-:S04]  /*0920*/  FSEL R0, R5, R0, P0 ;  /* 0x0000000005007208 */ /* 0x000fc80000000000 */
[----:B------:R-:W-:Y:S05]  /*0930*/  BRA.U UP0, `(.L_x_10) ;  /* 0xfffffffd00e07547 */ /* 0x000fea000b83ffff */
.L_x_5:
[----:B------:R-:W1:Y:S01]  /*0940*/  LDCU UR5, c[0x0][0x388] ;  /* 0x00007100ff0577ac */ /* 0x000e620008000800 */
[----:B------:R-:W-:Y:S01]  /*0950*/  HFMA2 R3, -RZ, RZ, 0, 0 ;  /* 0x00000000ff037431 */ /* 0x000fe200000001ff */
[----:B-1----:R-:W-:-:S09]  /*0960*/  UISETP.GE.AND UP0, UPT, UR5, 0x1, UPT ;  /* 0x000000010500788c */ /* 0x002fd2000bf06270 */
[----:B------:R-:W-:Y:S05]  /*0970*/  BRA.U !UP0, `(.L_x_11) ;  /* 0x0000000d08a07547 */ /* 0x000fea000b800000 */
[----:B------:R-:W-:Y:S02]  /*0980*/  UISETP.GE.U32.AND UP1, UPT, UR5, 0x8, UPT ;  /* 0x000000080500788c */ /* 0x000fe4000bf26070 */
[----:B------:R-:W-:Y:S01]  /*0990*/  IMAD R7, R2, UR5, RZ ;  /* 0x0000000502077c24 */ /* 0x000fe2000f8e02ff */
[----:B------:R-:W-:Y:S01]  /*09a0*/  ULOP3.LUT UR9, UR5, 0x7, URZ, 0xc0, !UPT ;  /* 0x0000000705097892 */ /* 0x000fe2000f8ec0ff */
[----:B------:R-:W-:Y:S01]  /*09b0*/  MOV R3, RZ ;  /* 0x000000ff00037202 */ /* 0x000fe20000000f00 */
[----:B------:R-:W-:Y:S02]  /*09c0*/  UMOV UR4, URZ ;  /* 0x000000ff00047c82 */ /* 0x000fe40008000000 */
[----:B------:R-:W-:Y:S02]  /*09d0*/  UISETP.NE.AND UP0, UPT, UR9, URZ, UPT ;  /* 0x000000ff0900728c */ /* 0x000fe4000bf05270 */
[----:B------:R-:W-:Y:S09]  /*09e0*/  BRA.U !UP1, `(.L_x_12) ;  /* 0x0000000509c07547 */ /* 0x000ff2000b800000 */
[----:B------:R-:W1:Y:S01]  /*09f0*/  LDCU.64 UR6, c[0x0][0x380] ;  /* 0x00007000ff0677ac */ /* 0x000e620008000a00 */
[----:B------:R-:W-:Y:S02]  /*0a00*/  MOV R3, RZ ;  /* 0x000000ff00037202 */ /* 0x000fe40000000f00 */
[----:B------:R-:W-:Y:S01]  /*0a10*/  MOV R6, R7 ;  /* 0x0000000700067202 */ /* 0x000fe20000000f00 */
[----:B------:R-:W-:-:S04]  /*0a20*/  ULOP3.LUT UR4, UR5, 0x7ffffff8, URZ, 0xc0, !UPT ;  /* 0x7ffffff805047892 */ /* 0x000fc8000f8ec0ff */
[----:B------:R-:W-:Y:S02]  /*0a30*/  UIADD3 UR8, UPT, UPT, -UR4, URZ, URZ ;  /* 0x000000ff04087290 */ /* 0x000fe4000fffe1ff */
[----:B-1----:R-:W-:-:S04]  /*0a40*/  UIADD3 UR5, UP1, UPT, UR6, 0x10, URZ ;  /* 0x0000001006057890 */ /* 0x002fc8000ff3e0ff */
[----:B------:R-:W-:-:S12]  /*0a50*/  UIADD3.X UR6, UPT, UPT, URZ, UR7, URZ, UP1, !UPT ;  /* 0x00000007ff067290 */ /* 0x000fd80008ffe4ff */
.L_x_13:
        /* <DEDUP_REMOVED lines=11> */
[----:B------:R-:W-:Y:S01]  /*0b10*/  HFMA2 R14, -RZ, RZ, 0.96630859375, -0.0022525787353515625 ;  /* 0x3bbb989dff0e7431 */ /* 0x000fe200000001ff */
[----:B------:R-:W-:Y:S01]  /*0b20*/  MOV R13, 0x437c0000 ;  /* 0x437c0000000d7802 */ /* 0x000fe20000000f00 */
[----:B------:R-:W-:-:S04]  /*0b30*/  UIADD3 UR8, UPT, UPT, UR8, 0x8, URZ ;  /* 0x0000000808087890 */ /* 0x000fc8000fffe0ff */
[----:B------:R-:W-:Y:S01]  /*0b40*/  UISETP.NE.AND UP1, UPT, UR8, URZ, UPT ;  /* 0x000000ff0800728c */ /* 0x000fe2000bf25270 */
[----:B------:R-:W-:Y:S01]  /*0b50*/  IADD3 R6, PT, PT, R6, 0x8, RZ ;  /* 0x0000000806067810 */ /* 0x000fe20007ffe0ff */
[--C-:B--2---:R-:W-:Y:S01]  /*0b60*/  FADD R27, R27, -R0.reuse ;  /* 0x800000001b1b7221 */ /* 0x104fe20000000000 */
[----:B---3--:R-:W-:-:S03]  /*0b70*/  FADD R25, R25, -R0 ;  /* 0x8000000019197221 */ /* 0x008fc60000000000 */
[-C--:B------:R-:W-:Y:S01]  /*0b80*/  FFMA.SAT R8, R27, R14.reuse, 0.5 ;  /* 0x3f0000001b087423 */ /* 0x080fe2000000200e */
[----:B------:R-:W-:-:S03]  /*0b90*/  FFMA.SAT R10, R25, R14, 0.5 ;  /* 0x3f000000190a7423 */ /* 0x000fc6000000200e */
[-C--:B------:R-:W-:Y:S01]  /*0ba0*/  FFMA.RM R9, R8, R13.reuse, 12582913 ;  /* 0x4b40000108097423 */ /* 0x080fe2000000400d */
[----:B------:R-:W-:Y:S01]  /*0bb0*/  FFMA.RM R8, R10, R13, 12582913 ;  /* 0x4b4000010a087423 */ /* 0x000fe2000000400d */
[----:B----4-:R-:W-:-:S03]  /*0bc0*/  FADD R17, R17, -R0 ;  /* 0x8000000011117221 */ /* 0x010fc60000000000 */
[----:B------:R-:W-:Y:S01]  /*0bd0*/  FADD R16, R8, -12583039 ;  /* 0xcb40007f08107421 */ /* 0x000fe20000000000 */
[----:B------:R-:W-:Y:S01]  /*0be0*/  FADD R10, R9, -12583039 ;  /* 0xcb40007f090a7421 */ /* 0x000fe20000000000 */
[-C--:B------:R-:W-:Y:S02]  /*0bf0*/  FFMA.SAT R18, R17, R14.reuse, 0.5 ;  /* 0x3f00000011127423 */ /* 0x080fe4000000200e */
[----:B------:R-:W-:Y:S01]  /*0c00*/  FFMA R16, R25, 1.4426950216293334961, -R16 ;  /* 0x3fb8aa3b19107823 */ /* 0x000fe20000000810 */
[----:B------:R-:W-:Y:S01]  /*0c10*/  FFMA R12, R27, 1.4426950216293334961, -R10 ;  /* 0x3fb8aa3b1b0c7823 */ /* 0x000fe2000000080a */
[-C--:B------:R-:W-:Y:S02]  /*0c20*/  FFMA.RM R10, R18, R13.reuse, 12582913 ;  /* 0x4b400001120a7423 */ /* 0x080fe4000000400d */
[----:B------:R-:W-:Y:S01]  /*0c30*/  FFMA R16, R25, 1.925963033500011079e-08, R16 ;  /* 0x32a5706019107823 */ /* 0x000fe20000000010 */
[--C-:B-----5:R-:W-:Y:S01]  /*0c40*/  FADD R25, R11, -R0.reuse ;  /* 0x800000000b197221 */ /* 0x120fe20000000000 */
[----:B------:R-:W-:Y:S01]  /*0c50*/  FADD R23, R23, -R0 ;  /* 0x8000000017177221 */ /* 0x000fe20000000000 */
[----:B------:R-:W-:Y:S01]  /*0c60*/  FFMA R12, R27, 1.925963033500011079e-08, R12 ;  /* 0x32a570601b0c7823 */ /* 0x000fe2000000000c */
[----:B------:R-:W-:Y:S01]  /*0c70*/  FADD R18, R10, -12583039 ;  /* 0xcb40007f0a127421 */ /* 0x000fe20000000000 */
[-C--:B------:R-:W-:Y:S01]  /*0c80*/  FFMA.SAT R22, R25, R14.reuse, 0.5 ;  /* 0x3f00000019167423 */ /* 0x080fe2000000200e */
[----:B------:R-:W-:Y:S01]  /*0c90*/  FADD R27, R15, -R0 ;  /* 0x800000000f1b7221 */ /* 0x000fe20000000000 */
[-C--:B------:R-:W-:Y:S01]  /*0ca0*/  FFMA.SAT R20, R23, R14.reuse, 0.5 ;  /* 0x3f00000017147423 */ /* 0x080fe2000000200e */
[----:B------:R-:W-:Y:S01]  /*0cb0*/  FFMA R18, R17, 1.4426950216293334961, -R18 ;  /* 0x3fb8aa3b11127823 */ /* 0x000fe20000000812 */
[-C--:B------:R-:W-:Y:S01]  /*0cc0*/  FFMA.RM R15, R22, R13.reuse, 12582913 ;  /* 0x4b400001160f7423 */ /* 0x080fe2000000400d */
[----:B------:R-:W-:Y:S01]  /*0cd0*/  FFMA.SAT R24, R27, R14, 0.5 ;  /* 0x3f0000001b187423 */ /* 0x000fe2000000200e */
[-C--:B------:R-:W-:Y:S01]  /*0ce0*/  FFMA.RM R11, R20, R13.reuse, 12582913 ;  /* 0x4b400001140b7423 */ /* 0x080fe2000000400d */
[----:B------:R-:W-:Y:S01]  /*0cf0*/  FFMA R18, R17, 1.925963033500011079e-08, R18 ;  /* 0x32a5706011127823 */ /* 0x000fe20000000012 */
[----:B------:R-:W-:Y:S01]  /*0d00*/  FADD R22, R15, -12583039 ;  /* 0xcb40007f0f167421 */ /* 0x000fe20000000000 */
[----:B------:R-:W-:Y:S01]  /*0d10*/  FFMA.RM R17, R24, R13, 12582913 ;  /* 0x4b40000118117423 */ /* 0x000fe2000000400d */
[----:B------:R-:W-:-:S02]  /*0d20*/  FADD R20, R11, -12583039 ;  /* 0xcb40007f0b147421 */ /* 0x000fc40000000000 */
[----:B------:R-:W-:Y:S01]  /*0d30*/  FFMA R22, R25, 1.4426950216293334961, -R22 ;  /* 0x3fb8aa3b19167823 */ /* 0x000fe20000000816 */
[----:B------:R-:W-:Y:S01]  /*0d40*/  FADD R24, R17, -12583039 ;  /* 0xcb40007f11187421 */ /* 0x000fe20000000000 */
[----:B------:R-:W-:Y:S01]  /*0d50*/  FADD R21, R21, -R0 ;  /* 0x8000000015157221 */ /* 0x000fe20000000000 */
[----:B------:R-:W-:Y:S01]  /*0d60*/  FFMA R20, R23, 1.4426950216293334961, -R20 ;  /* 0x3fb8aa3b17147823 */ /* 0x000fe20000000814 */
[----:B------:R-:W-:Y:S01]  /*0d70*/  FFMA R25, R25, 1.925963033500011079e-08, R22 ;  /* 0x32a5706019197823 */ /* 0x000fe20000000016 */
[----:B------:R-:W-:Y:S01]  /*0d80*/  FFMA R22, R27, 1.4426950216293334961, -R24 ;  /* 0x3fb8aa3b1b167823 */ /* 0x000fe20000000818 */
[----:B------:R-:W-:Y:S01]  /*0d90*/  FFMA.SAT R24, R21, R14, 0.5 ;  /* 0x3f00000015187423 */ /* 0x000fe2000000200e */
[----:B------:R-:W-:Y:S01]  /*0da0*/  FFMA R20, R23, 1.925963033500011079e-08, R20 ;  /* 0x32a5706017147823 */ /* 0x000fe20000000014 */
[----:B------:R-:W-:Y:S01]  /*0db0*/  FADD R23, R19, -R0 ;  /* 0x8000000013177221 */ /* 0x000fe20000000000 */
[----:B------:R-:W0:Y:S01]  /*0dc0*/  MUFU.EX2 R12, R12 ;  /* 0x0000000c000c7308 */ /* 0x000e220000000800 */
[----:B------:R-:W-:-:S02]  /*0dd0*/  FFMA.RM R19, R24, R13, 12582913 ;  /* 0x4b40000118137423 */ /* 0x000fc4000000400d */
[----:B------:R-:W-:Y:S02]  /*0de0*/  FFMA.SAT R26, R23, R14, 0.5 ;  /* 0x3f000000171a7423 */ /* 0x000fe4000000200e */
[----:B------:R-:W-:Y:S02]  /*0df0*/  FADD R24, R19, -12583039 ;  /* 0xcb40007f13187421 */ /* 0x000fe40000000000 */
[----:B------:R-:W-:Y:S02]  /*0e00*/  FFMA.RM R13, R26, R13, 12582913 ;  /* 0x4b4000011a0d7423 */ /* 0x000fe4000000400d */
[----:B------:R-:W-:Y:S02]  /*0e10*/  FFMA R24, R21, 1.4426950216293334961, -R24 ;  /* 0x3fb8aa3b15187823 */ /* 0x000fe40000000818 */
[----:B------:R-:W-:Y:S02]  /*0e20*/  FADD R26, R13, -12583039 ;  /* 0xcb40007f0d1a7421 */ /* 0x000fe40000000000 */
[----:B------:R-:W-:Y:S01]  /*0e30*/  FFMA R24, R21, 1.925963033500011079e-08, R24 ;  /* 0x32a5706015187823 */ /* 0x000fe20000000018 */
[----:B------:R-:W-:Y:S01]  /*0e40*/  SHF.L.U32 R21, R9, 0x17, RZ ;  /* 0x0000001709157819 */ /* 0x000fe200000006ff */
[----:B------:R-:W-:Y:S01]  /*0e50*/  FFMA R26, R23, 1.4426950216293334961, -R26 ;  /* 0x3fb8aa3b171a7823 */ /* 0x000fe2000000081a */
[----:B------:R-:W1:Y:S01]  /*0e60*/  MUFU.EX2 R16, R16 ;  /* 0x0000001000107308 */ /* 0x000e620000000800 */
[----:B------:R-:W-:-:S02]  /*0e70*/  FFMA R22, R27, 1.925963033500011079e-08, R22 ;  /* 0x32a570601b167823 */ /* 0x000fc40000000016 */
[----:B0-----:R-:W-:Y:S01]  /*0e80*/  FMUL R12, R21, R12 ;  /* 0x0000000c150c7220 */ /* 0x001fe20000400000 */
[----:B------:R-:W-:Y:S01]  /*0e90*/  FFMA R26, R23, 1.925963033500011079e-08, R26 ;  /* 0x32a57060171a7823 */ /* 0x000fe2000000001a */
[----:B------:R-:W-:Y:S02]  /*0ea0*/  SHF.L.U32 R27, R8, 0x17, RZ ;  /* 0x00000017081b7819 */ /* 0x000fe400000006ff */
[----:B------:R-:W-:Y:S01]  /*0eb0*/  FADD R8, R12, R3 ;  /* 0x000000030c087221 */ /* 0x000fe20000000000 */
[----:B------:R-:W0:Y:S08]  /*0ec0*/  MUFU.EX2 R18, R18 ;  /* 0x0000001200127308 */ /* 0x000e300000000800 */
[----:B------:R-:W2:Y:S08]  /*0ed0*/  MUFU.EX2 R20, R20 ;  /* 0x0000001400147308 */ /* 0x000eb00000000800 */
[----:B------:R-:W3:Y:S08]  /*0ee0*/  MUFU.EX2 R14, R25 ;  /* 0x00000019000e7308 */ /* 0x000ef00000000800 */
[----:B------:R-:W4:Y:S08]  /*0ef0*/  MUFU.EX2 R22, R22 ;  /* 0x0000001600167308 */ /* 0x000f300000000800 */
[----:B------:R-:W5:Y:S08]  /*0f00*/  MUFU.EX2 R9, R24 ;  /* 0x0000001800097308 */ /* 0x000f700000000800 */
[----:B------:R-:W5:Y:S01]  /*0f10*/  MUFU.EX2 R3, R26 ;  /* 0x0000001a00037308 */ /* 0x000f620000000800 */
[----:B------:R-:W-:Y:S01]  /*0f20*/  SHF.L.U32 R21, R10, 0x17, RZ ;  /* 0x000000170a157819 */ /* 0x000fe200000006ff */
[----:B-1----:R-:W-:Y:S01]  /*0f30*/  FMUL R27, R27, R16 ;  /* 0x000000101b1b7220 */ /* 0x002fe20000400000 */
[----:B------:R-:W-:-:S02]  /*0f40*/  SHF.L.U32 R11, R11, 0x17, RZ ;  /* 0x000000170b0b7819 */ /* 0x000fc400000006ff */
[----:B------:R-:W-:Y:S02]  /*0f50*/  SHF.L.U32 R15, R15, 0x17, RZ ;  /* 0x000000170f0f7819 */ /* 0x000fe400000006ff */
[----:B------:R-:W-:Y:S02]  /*0f60*/  SHF.L.U32 R17, R17, 0x17, RZ ;  /* 0x0000001711117819 */ /* 0x000fe400000006ff */
[----:B------:R-:W-:Y:S02]  /*0f70*/  SHF.L.U32 R10, R19, 0x17, RZ ;  /* 0x00000017130a7819 */ /* 0x000fe400000006ff */
[----:B------:R-:W-:Y:S01]  /*0f80*/  SHF.L.U32 R16, R13, 0x17, RZ ;  /* 0x000000170d107819 */ /* 0x000fe200000006ff */
[----:B0-----:R-:W-:Y:S01]  /*0f90*/  FMUL R21, R21, R18 ;  /* 0x0000001215157220 */ /* 0x001fe20000400000 */
[----:B--2---:R-:W-:Y:S01]  /*0fa0*/  FMUL R11, R11, R20 ;  /* 0x000000140b0b7220 */ /* 0x004fe20000400000 */
[----:B---3--:R-:W-:Y:S01]  /*0fb0*/  FMUL R15, R15, R14 ;  /* 0x0000000e0f0f7220 */ /* 0x008fe20000400000 */
[----:B----4-:R-:W-:Y:S01]  /*0fc0*/  FMUL R17, R17, R22 ;  /* 0x0000001611117220 */ /* 0x010fe20000400000 */
[----:B-----5:R-:W-:Y:S01]  /*0fd0*/  FMUL R9, R10, R9 ;  /* 0x000000090a097220 */ /* 0x020fe20000400000 */
[----:B------:R-:W-:Y:S01]  /*0fe0*/  FMUL R13, R16, R3 ;  /* 0x00000003100d7220 */ /* 0x000fe20000400000 */
[----:B------:R-:W-:Y:S01]  /*0ff0*/  FADD R8, R8, R27 ;  /* 0x0000001b08087221 */ /* 0x000fe20000000000 */
[----:B------:R1:W-:Y:S03]  /*1000*/  STG.E desc[UR10][R4.64+-0x10], R12 ;  /* 0xfffff00c04007986 */ /* 0x0003e6000c10190a */
[----:B------:R-:W-:Y:S01]  /*1010*/  FADD R8, R8, R21 ;  /* 0x0000001508087221 */ /* 0x000fe20000000000 */
[----:B------:R1:W-:Y:S04]  /*1020*/  STG.E desc[UR10][R4.64+-0xc], R27 ;  /* 0xfffff41b04007986 */ /* 0x0003e8000c10190a */
[----:B------:R1:W-:Y:S04]  /*1030*/  STG.E desc[UR10][R4.64+-0x8], R21 ;  /* 0xfffff81504007986 */ /* 0x0003e8000c10190a */
[----:B------:R1:W-:Y:S04]  /*1040*/  STG.E desc[UR10][R4.64+-0x4], R11 ;  /* 0xfffffc0b04007986 */ /* 0x0003e8000c10190a */
[----:B------:R1:W-:Y:S04]  /*1050*/  STG.E desc[UR10][R4.64], R15 ;  /* 0x0000000f04007986 */ /* 0x0003e8000c10190a */
[----:B------:R1:W-:Y:S04]  /*1060*/  STG.E desc[UR10][R4.64+0x4], R17 ;  /* 0x0000041104007986 */ /* 0x0003e8000c10190a */
[----:B------:R1:W-:Y:S04]  /*1070*/  STG.E desc[UR10][R4.64+0x8], R9 ;  /* 0x0000080904007986 */ /* 0x0003e8000c10190a */
[----:B------:R1:W-:Y:S01]  /*1080*/  STG.E desc[UR10][R4.64+0xc], R13 ;  /* 0x00000c0d04007986 */ /* 0x0003e2000c10190a */
[----:B------:R-:W-:-:S04]  /*1090*/  FADD R8, R8, R11 ;  /* 0x0000000b08087221 */ /* 0x000fc80000000000 */
[----:B------:R-:W-:-:S04]  /*10a0*/  FADD R8, R8, R15 ;  /* 0x0000000f08087221 */ /* 0x000fc80000000000 */
[----:B------:R-:W-:-:S04]  /*10b0*/  FADD R8, R8, R17 ;  /* 0x0000001108087221 */ /* 0x000fc80000000000 */
[----:B------:R-:W-:-:S04]  /*10c0*/  FADD R8, R8, R9 ;  /* 0x0000000908087221 */ /* 0x000fc80000000000 */
[----:B------:R-:W-:Y:S01]  /*10d0*/  FADD R3, R8, R13 ;  /* 0x0000000d08037221 */ /* 0x000fe20000000000 */
[----:B-1----:R-:W-:Y:S06]  /*10e0*/  BRA.U UP1, `(.L_x_13) ;  /* 0xfffffff9015c7547 */ /* 0x002fec000b83ffff */
.L_x_12:
        /* <DEDUP_REMOVED lines=13> */
[----:B------:R-:W-:Y:S01]  /*11c0*/  HFMA2 R16, -RZ, RZ, 0.96630859375, -0.0022525787353515625 ;  /* 0x3bbb989dff107431 */ /* 0x000fe200000001ff */
[----:B------:R-:W-:Y:S01]  /*11d0*/  MOV R12, 0x437c0000 ;  /* 0x437c0000000c7802 */ /* 0x000fe20000000f00 */
[----:B------:R-:W-:Y:S01]  /*11e0*/  UIADD3 UR4, UPT, UPT, UR4, 0x4, URZ ;  /* 0x0000000404047890 */ /* 0x000fe2000fffe0ff */
[----:B--2---:R-:W-:-:S04]  /*11f0*/  FADD R10, R9, -R0 ;  /* 0x80000000090a7221 */ /* 0x004fc80000000000 */
[----:B------:R-:W-:Y:S01]  /*1200*/  FFMA.SAT R9, R10, R16, 0.5 ;  /* 0x3f0000000a097423 */ /* 0x000fe20000002010 */
[----:B---3--:R-:W-:-:S03]  /*1210*/  FADD R13, R11, -R0 ;  /* 0x800000000b0d7221 */ /* 0x008fc60000000000 */
[----:B------:R-:W-:Y:S01]  /*1220*/  FFMA.RM R6, R9, R12, 12582913 ;  /* 0x4b40000109067423 */ /* 0x000fe2000000400c */
[----:B------:R-:W-:Y:S01]  /*1230*/  FFMA.SAT R15, R13, R16, 0.5 ;  /* 0x3f0000000d0f7423 */ /* 0x000fe20000002010 */
[--C-:B----4-:R-:W-:Y:S02]  /*1240*/  FADD R9, R17, -R0.reuse ;  /* 0x8000000011097221 */ /* 0x110fe40000000000 */
[----:B------:R-:W-:Y:S01]  /*1250*/  FADD R11, R6, -12583039 ;  /* 0xcb40007f060b7421 */ /* 0x000fe20000000000 */
[----:B------:R-:W-:Y:S01]  /*1260*/  FFMA.RM R8, R15, R12, 12582913 ;  /* 0x4b4000010f087423 */ /* 0x000fe2000000400c */
[----:B------:R-:W-:Y:S01]  /*1270*/  FFMA.SAT R15, R9, R16, 0.5 ;  /* 0x3f000000090f7423 */ /* 0x000fe20000002010 */
[----:B-----5:R-:W-:Y:S01]  /*1280*/  FADD R19, R19, -R0 ;  /* 0x8000000013137221 */ /* 0x020fe20000000000 */
[----:B------:R-:W-:Y:S01]  /*1290*/  FFMA R11, R10, 1.4426950216293334961, -R11 ;  /* 0x3fb8aa3b0a0b7823 */ /* 0x000fe2000000080b */
[----:B------:R-:W-:Y:S01]  /*12a0*/  FADD R14, R8, -12583039 ;  /* 0xcb40007f080e7421 */ /* 0x000fe20000000000 */
[----:B------:R-:W-:-:S02]  /*12b0*/  SHF.L.U32 R6, R6, 0x17, RZ ;  /* 0x0000001706067819 */ /* 0x000fc400000006ff */
[----:B------:R-:W-:Y:S01]  /*12c0*/  FFMA R11, R10, 1.925963033500011079e-08, R11 ;  /* 0x32a570600a0b7823 */ /* 0x000fe2000000000b */
[----:B------:R-:W-:Y:S01]  /*12d0*/  FFMA.RM R10, R15, R12, 12582913 ;  /* 0x4b4000010f0a7423 */ /* 0x000fe2000000400c */
[----:B------:R-:W-:Y:S01]  /*12e0*/  FFMA.SAT R15, R19, R16, 0.5 ;  /* 0x3f000000130f7423 */ /* 0x000fe20000002010 */
[----:B------:R-:W-:Y:S01]  /*12f0*/  FFMA R14, R13, 1.4426950216293334961, -R14 ;  /* 0x3fb8aa3b0d0e7823 */ /* 0x000fe2000000080e */
[----:B------:R-:W-:Y:S01]  /*1300*/  SHF.L.U32 R8, R8, 0x17, RZ ;  /* 0x0000001708087819 */ /* 0x000fe200000006ff */
[C---:B------:R-:W-:Y:S01]  /*1310*/  FADD R16, R10.reuse, -12583039 ;  /* 0xcb40007f0a107421 */ /* 0x040fe20000000000 */
[----:B------:R-:W-:Y:S01]  /*1320*/  FFMA.RM R15, R15, R12, 12582913 ;  /* 0x4b4000010f0f7423 */ /* 0x000fe2000000400c */
[----:B------:R-:W-:Y:S01]  /*1330*/  FFMA R14, R13, 1.925963033500011079e-08, R14 ;  /* 0x32a570600d0e7823 */ /* 0x000fe2000000000e */
[----:B------:R-:W0:Y:S01]  /*1340*/  MUFU.EX2 R11, R11 ;  /* 0x0000000b000b7308 */ /* 0x000e220000000800 */
[----:B------:R-:W-:Y:S01]  /*1350*/  FFMA R16, R9, 1.4426950216293334961, -R16 ;  /* 0x3fb8aa3b09107823 */ /* 0x000fe20000000810 */
[----:B------:R-:W-:Y:S01]  /*1360*/  FADD R12, R15, -12583039 ;  /* 0xcb40007f0f0c7421 */ /* 0x000fe20000000000 */
[----:B------:R-:W-:-:S02]  /*1370*/  SHF.L.U32 R10, R10, 0x17, RZ ;  /* 0x000000170a0a7819 */ /* 0x000fc400000006ff */
[----:B------:R-:W-:Y:S01]  /*1380*/  FFMA R16, R9, 1.925963033500011079e-08, R16 ;  /* 0x32a5706009107823 */ /* 0x000fe20000000010 */
[----:B------:R-:W-:Y:S01]  /*1390*/  FFMA R12, R19, 1.4426950216293334961, -R12 ;  /* 0x3fb8aa3b130c7823 */ /* 0x000fe2000000080c */
[----:B------:R-:W-:Y:S01]  /*13a0*/  SHF.L.U32 R15, R15, 0x17, RZ ;  /* 0x000000170f0f7819 */ /* 0x000fe200000006ff */
[----:B------:R-:W1:Y:S02]  /*13b0*/  MUFU.EX2 R13, R14 ;  /* 0x0000000e000d7308 */ /* 0x000e640000000800 */
[----:B------:R-:W-:-:S06]  /*13c0*/  FFMA R12, R19, 1.925963033500011079e-08, R12 ;  /* 0x32a57060130c7823 */ /* 0x000fcc000000000c */
[----:B------:R-:W2:Y:S01]  /*13d0*/  MUFU.EX2 R9, R16 ;  /* 0x0000001000097308 */ /* 0x000ea20000000800 */
[----:B0-----:R-:W-:-:S04]  /*13e0*/  FMUL R6, R6, R11 ;  /* 0x0000000b06067220 */ /* 0x001fc80000400000 */
[----:B------:R-:W-:Y:S01]  /*13f0*/  FADD R3, R3, R6 ;  /* 0x0000000603037221 */ /* 0x000fe20000000000 */
[----:B------:R3:W-:Y:S02]  /*1400*/  STG.E desc[UR10][R4.64], R6 ;  /* 0x0000000604007986 */ /* 0x0007e4000c10190a */
[----:B------:R-:W0:Y:S01]  /*1410*/  MUFU.EX2 R12, R12 ;  /* 0x0000000c000c7308 */ /* 0x000e220000000800 */
[----:B-1----:R-:W-:-:S04]  /*1420*/  FMUL R8, R8, R13 ;  /* 0x0000000d08087220 */ /* 0x002fc80000400000 */
[----:B------:R-:W-:Y:S01]  /*1430*/  FADD R3, R3, R8 ;  /* 0x0000000803037221 */ /* 0x000fe20000000000 */
[----:B------:R3:W-:Y:S01]  /*1440*/  STG.E desc[UR10][R4.64+0x4], R8 ;  /* 0x0000040804007986 */ /* 0x0007e2000c10190a */
[----:B--2---:R-:W-:-:S04]  /*1450*/  FMUL R9, R10, R9 ;  /* 0x000000090a097220 */ /* 0x004fc80000400000 */
[----:B------:R-:W-:Y:S01]  /*1460*/  FADD R3, R3, R9 ;  /* 0x0000000903037221 */ /* 0x000fe20000000000 */
[----:B------:R3:W-:Y:S01]  /*1470*/  STG.E desc[UR10][R4.64+0x8], R9 ;  /* 0x0000080904007986 */ /* 0x0007e2000c10190a */
[----:B0-----:R-:W-:-:S04]  /*1480*/  FMUL R15, R15, R12 ;  /* 0x0000000c0f0f7220 */ /* 0x001fc80000400000 */
[----:B------:R-:W-:Y:S01]  /*1490*/  FADD R3, R3, R15 ;  /* 0x0000000f03037221 */ /* 0x000fe20000000000 */
[----:B------:R3:W-:Y:S06]  /*14a0*/  STG.E desc[UR10][R4.64+0xc], R15 ;  /* 0x00000c0f04007986 */ /* 0x0007ec000c10190a */
.L_x_14:
[----:B------:R-:W-:Y:S05]  /*14b0*/  BRA.U !UP1, `(.L_x_11) ;  /* 0x0000000109d07547 */ /* 0x000fea000b800000 */
[----:B------:R-:W-:Y:S02]  /*14c0*/  UISETP.NE.AND UP0, UPT, UR6, 0x1, UPT ;  /* 0x000000010600788c */ /* 0x000fe4000bf05270 */
[----:B------:R-:W-:-:S04]  /*14d0*/  ULOP3.LUT UR5, UR5, 0x1, URZ, 0xc0, !UPT ;  /* 0x0000000105057892 */ /* 0x000fc8000f8ec0ff */
[----:B------:R-:W-:-:S03]  /*14e0*/  UISETP.NE.U32.AND UP1, UPT, UR5, 0x1, UPT ;  /* 0x000000010500788c */ /* 0x000fc6000bf25070 */
[----:B------:R-:W-:Y:S08]  /*14f0*/  BRA.U !UP0, `(.L_x_15) ;  /* 0x0000000108787547 */ /* 0x000ff0000b800000 */
[----:B---3--:R-:W1:Y:S01]  /*1500*/  LDC.64 R4, c[0x0][0x380] ;  /* 0x0000e000ff047b82 */ /* 0x008e620000000a00 */
[----:B------:R-:W-:-:S05]  /*1510*/  IADD3 R9, PT, PT, R7, UR4, RZ ;  /* 0x0000000407097c10 */ /* 0x000fca000fffe0ff */
[----:B-1----:R-:W-:-:S05]  /*1520*/  IMAD.WIDE R4, R9, 0x4, R4 ;  /* 0x0000000409047825 */ /* 0x002fca00078e0204 */
[----:B0-----:R-:W2:Y:S04]  /*1530*/  LDG.E R9, desc[UR10][R4.64] ;  /* 0x0000000a04097981 */ /* 0x001ea8000c1e1900 */
[----:B------:R-:W3:Y:S01]  /*1540*/  LDG.E R11, desc[UR10][R4.64+0x4] ;  /* 0x0000040a040b7981 */ /* 0x000ee2000c1e1900 */
[----:B------:R-:W-:Y:S01]  /*1550*/  HFMA2 R10, -RZ, RZ, 0.96630859375, -0.0022525787353515625 ;  /* 0x3bbb989dff0a7431 */ /* 0x000fe200000001ff */
[----:B------:R-:W-:Y:S01]  /*1560*/  MOV R13, 0x437c0000 ;  /* 0x437c0000000d7802 */ /* 0x000fe20000000f00 */
[----:B------:R-:W-:Y:S01]  /*1570*/  UIADD3 UR4, UPT, UPT, UR4, 0x2, URZ ;  /* 0x0000000204047890 */ /* 0x000fe2000fffe0ff */
[--C-:B--2---:R-:W-:Y:S01]  /*1580*/  FADD R9, R9, -R0.reuse ;  /* 0x8000000009097221 */ /* 0x104fe20000000000 */
[----:B---3--:R-:W-:-:S03]  /*1590*/  FADD R11, R11, -R0 ;  /* 0x800000000b0b7221 */ /* 0x008fc60000000000 */
[-C--:B------:R-:W-:Y:S01]  /*15a0*/  FFMA.SAT R6, R9, R10.reuse, 0.5 ;  /* 0x3f00000009067423 */ /* 0x080fe2000000200a */
[----:B------:R-:W-:-:S03]  /*15b0*/  FFMA.SAT R10, R11, R10, 0.5 ;  /* 0x3f0000000b0a7423 */ /* 0x000fc6000000200a */
[-C--:B------:R-:W-:Y:S01]  /*15c0*/  FFMA.RM R6, R6, R13.reuse, 12582913 ;  /* 0x4b40000106067423 */ /* 0x080fe2000000400d */
[----:B------:R-:W-:-:S03]  /*15d0*/  FFMA.RM R10, R10, R13, 12582913 ;  /* 0x4b4000010a0a7423 */ /* 0x000fc6000000400d */
[C---:B------:R-:W-:Y:S01]  /*15e0*/  FADD R8, R6.reuse, -12583039 ;  /* 0xcb40007f06087421 */ /* 0x040fe20000000000 */
[----:B------:R-:W-:Y:S01]  /*15f0*/  SHF.L.U32 R6, R6, 0x17, RZ ;  /* 0x0000001706067819 */ /* 0x000fe200000006ff */
[C---:B------:R-:W-:Y:S02]  /*1600*/  FADD R12, R10.reuse, -12583039 ;  /* 0xcb40007f0a0c7421 */ /* 0x040fe40000000000 */
[----:B------:R-:W-:Y:S01]  /*1610*/  FFMA R8, R9, 1.4426950216293334961, -R8 ;  /* 0x3fb8aa3b09087823 */ /* 0x000fe20000000808 */
[----:B------:R-:W-:Y:S01]  /*1620*/  SHF.L.U32 R10, R10, 0x17, RZ ;  /* 0x000000170a0a7819 */ /* 0x000fe200000006ff */
[----:B------:R-:W-:Y:S02]  /*1630*/  FFMA R12, R11, 1.4426950216293334961, -R12 ;  /* 0x3fb8aa3b0b0c7823 */ /* 0x000fe4000000080c */
[----:B------:R-:W-:Y:S02]  /*1640*/  FFMA R8, R9, 1.925963033500011079e-08, R8 ;  /* 0x32a5706009087823 */ /* 0x000fe40000000008 */
[----:B------:R-:W-:-:S02]  /*1650*/  FFMA R12, R11, 1.925963033500011079e-08, R12 ;  /* 0x32a570600b0c7823 */ /* 0x000fc4000000000c */
[----:B------:R-:W0:Y:S08]  /*1660*/  MUFU.EX2 R9, R8 ;  /* 0x0000000800097308 */ /* 0x000e300000000800 */
[----:B------:R-:W1:Y:S01]  /*1670*/  MUFU.EX2 R11, R12 ;  /* 0x0000000c000b7308 */ /* 0x000e620000000800 */
[----:B0-----:R-:W-:-:S04]  /*1680*/  FMUL R6, R6, R9 ;  /* 0x0000000906067220 */ /* 0x001fc80000400000 */
[----:B------:R-:W-:Y:S01]  /*1690*/  FADD R3, R3, R6 ;  /* 0x0000000603037221 */ /* 0x000fe20000000000 */
[----:B------:R2:W-:Y:S01]  /*16a0*/  STG.E desc[UR10][R4.64], R6 ;  /* 0x0000000604007986 */ /* 0x0005e2000c10190a */
[----:B-1----:R-:W-:-:S04]  /*16b0*/  FMUL R10, R10, R11 ;  /* 0x0000000b0a0a7220 */ /* 0x002fc80000400000 */
[----:B------:R-:W-:Y:S01]  /*16c0*/  FADD R3, R3, R10 ;  /* 0x0000000a03037221 */ /* 0x000fe20000000000 */
[----:B------:R2:W-:Y:S06]  /*16d0*/  STG.E desc[UR10][R4.64+0x4], R10 ;  /* 0x0000040a04007986 */ /* 0x0005ec000c10190a */
.L_x_15:
[----:B------:R-:W-:Y:S05]  /*16e0*/  BRA.U UP1, `(.L_x_11) ;  /* 0x0000000101447547 */ /* 0x000fea000b800000 */
[----:B--23--:R-:W1:Y:S01]  /*16f0*/  LDC.64 R4, c[0x0][0x380] ;  /* 0x0000e000ff047b82 */ /* 0x00ce620000000a00 */
[----:B------:R-:W-:-:S05]  /*1700*/  IADD3 R7, PT, PT, R7, UR4, RZ ;  /* 0x0000000407077c10 */ /* 0x000fca000fffe0ff */
[----:B-1----:R-:W-:-:S05]  /*1710*/  IMAD.WIDE R4, R7, 0x4, R4 ;  /* 0x0000000407047825 */ /* 0x002fca00078e0204 */
[----:B0-----:R-:W2:Y:S01]  /*1720*/  LDG.E R7, desc[UR10][R4.64] ;  /* 0x0000000a04077981 */ /* 0x001ea2000c1e1900 */
[----:B------:R-:W-:Y:S01]  /*1730*/  HFMA2 R6, -RZ, RZ, 0.96630859375, -0.0022525787353515625 ;  /* 0x3bbb989dff067431 */ /* 0x000fe200000001ff */
[----:B------:R-:W-:Y:S01]  /*1740*/  MOV R9, 0x437c0000 ;  /* 0x437c000000097802 */ /* 0x000fe20000000f00 */
[----:B--2---:R-:W-:-:S04]  /*1750*/  FADD R7, R7, -R0 ;  /* 0x8000000007077221 */ /* 0x004fc80000000000 */
[----:B------:R-:W-:-:S04]  /*1760*/  FFMA.SAT R0, R7, R6, 0.5 ;  /* 0x3f00000007007423 */ /* 0x000fc80000002006 */
[----:B------:R-:W-:-:S04]  /*1770*/  FFMA.RM R0, R0, R9, 12582913 ;  /* 0x4b40000100007423 */ /* 0x000fc80000004009 */
[C---:B------:R-:W-:Y:S01]  /*1780*/  FADD R6, R0.reuse, -12583039 ;  /* 0xcb40007f00067421 */ /* 0x040fe20000000000 */
[----:B------:R-:W-:-:S03]  /*1790*/  SHF.L.U32 R0, R0, 0x17, RZ ;  /* 0x0000001700007819 */ /* 0x000fc600000006ff */
[----:B------:R-:W-:-:S04]  /*17a0*/  FFMA R6, R7, 1.4426950216293334961, -R6 ;  /* 0x3fb8aa3b07067823 */ /* 0x000fc80000000806 */
[----:B------:R-:W-:-:S04]  /*17b0*/  FFMA R6, R7, 1.925963033500011079e-08, R6 ;  /* 0x32a5706007067823 */ /* 0x000fc80000000006 */
[----:B------:R-:W0:Y:S02]  /*17c0*/  MUFU.EX2 R7, R6 ;  /* 0x0000000600077308 */ /* 0x000e240000000800 */
[----:B0-----:R-:W-:-:S04]  /*17d0*/  FMUL R0, R0, R7 ;  /* 0x0000000700007220 */ /* 0x001fc80000400000 */
[----:B------:R-:W-:Y:S01]  /*17e0*/  FADD R3, R3, R0 ;  /* 0x0000000003037221 */ /* 0x000fe20000000000 */
[----:B------:R1:W-:Y:S06]  /*17f0*/  STG.E desc[UR10][R4.64], R0 ;  /* 0x0000000004007986 */ /* 0x0003ec000c10190a */
.L_x_11:
[----:B-123--:R-:W1:Y:S02]  /*1800*/  LDC R5, c[0x0][0x388] ;  /* 0x0000e200ff057b82 */ /* 0x00ee640000000800 */
[----:B-1----:R-:W-:-:S13]  /*1810*/  ISETP.GE.AND P0, PT, R5, 0x1, PT ;  /* 0x000000010500780c */ /* 0x002fda0003f06270 */
[----:B0-----:R-:W-:Y:S05]  /*1820*/  @!P0 EXIT ;  /* 0x000000000000894d */ /* 0x001fea0003800000 */
[C---:B------:R-:W-:Y:S01]  /*1830*/  ISETP.GE.U32.AND P0, PT, R5.reuse, 0x10, PT ;  /* 0x000000100500780c */ /* 0x040fe20003f06070 */
[----:B------:R-:W-:Y:S02]  /*1840*/  HFMA2 R7, -RZ, RZ, 0, 0 ;  /* 0x00000000ff077431 */ /* 0x000fe400000001ff */
[----:B------:R-:W-:Y:S01]  /*1850*/  IMAD R2, R2, R5, RZ ;  /* 0x0000000502027224 */ /* 0x000fe200078e02ff */
[----:B------:R-:W-:-:S09]  /*1860*/  LOP3.LUT R11, R5, 0xf, RZ, 0xc0, !PT ;  /* 0x0000000f050b7812 */ /* 0x000fd200078ec0ff */
[----:B------:R-:W-:Y:S05]  /*1870*/  @!P0 BRA `(.L_x_16) ;  /* 0x0000001000108947 */ /* 0x000fea0003800000 */
[----:B------:R-:W0:Y:S01]  /*1880*/  LDCU.64 UR4, c[0x0][0x380] ;  /* 0x00007000ff0477ac */ /* 0x000e220008000a00 */
[----:B------:R-:W-:Y:S02]  /*1890*/  LOP3.LUT R7, R5, 0x7ffffff0, RZ, 0xc0, !PT ;  /* 0x7ffffff005077812 */ /* 0x000fe400078ec0ff */
[----:B------:R-:W-:Y:S02]  /*18a0*/  MOV R6, R2 ;  /* 0x0000000200067202 */ /* 0x000fe40000000f00 */
[----:B------:R-:W-:Y:S01]  /*18b0*/  IADD3 R8, PT, PT, -R7, RZ, RZ ;  /* 0x000000ff07087210 */ /* 0x000fe20007ffe1ff */
[----:B0-----:R-:W-:-:S04]  /*18c0*/  UIADD3 UR4, UP0, UPT, UR4, 0x20, URZ ;  /* 0x0000002004047890 */ /* 0x001fc8000ff1e0ff */
[----:B------:R-:W-:-:S12]  /*18d0*/  UIADD3.X UR5, UPT, UPT, URZ, UR5, URZ, UP0, !UPT ;  /* 0x00000005ff057290 */ /* 0x000fd800087fe4ff */
.L_x_49:
[----:B0-----:R-:W-:Y:S02]  /*18e0*/  MOV R4, UR4 ;  /* 0x0000000400047c02 */ /* 0x001fe40008000f00 */
[----:B------:R-:W-:-:S03]  /*18f0*/  MOV R5, UR5 ;  /* 0x0000000500057c02 */ /* 0x000fc60008000f00 */
[----:B------:R-:W-:-:S05]  /*1900*/  IMAD.WIDE R4, R6, 0x4, R4 ;  /* 0x0000000406047825 */ /* 0x000fca00078e0204 */
[----:B------:R-:W2:Y:S01]  /*1910*/  LDG.E R0, desc[UR10][R4.64+-0x20] ;  /* 0xffffe00a04007981 */ /* 0x000ea2000c1e1900 */
[----:B------:R-:W0:Y:S01]  /*1920*/  MUFU.RCP R10, R3 ;  /* 0x00000003000a7308 */ /* 0x000e220000001000 */
[----:B------:R-:W-:Y:S01]  /*1930*/  IADD3 R8, PT, PT, R8, 0x10, RZ ;  /* 0x0000001008087810 */ /* 0x000fe20007ffe0ff */
[----:B------:R-:W-:Y:S03]  /*1940*/  BSSY.RECONVERGENT B2, `(.L_x_17) ;  /* 0x000000b000027945 */ /* 0x000fe60003800200 */
[----:B------:R-:W-:Y:S01]  /*1950*/  ISETP.NE.AND P2, PT, R8, RZ, PT ;  /* 0x000000ff0800720c */ /* 0x000fe20003f45270 */
[----:B0-----:R-:W-:-:S04]  /*1960*/  FFMA R9, R10, -R3, 1 ;  /* 0x3f8000000a097423 */ /* 0x001fc80000000803 */
[----:B------:R-:W-:Y:S01]  /*1970*/  FFMA R9, R10, R9, R10 ;  /* 0x000000090a097223 */ /* 0x000fe2000000000a */
[----:B--2---:R-:W0:Y:S03]  /*1980*/  FCHK P0, R0, R3 ;  /* 0x0000000300007302 */ /* 0x004e260000000000 */
[----:B------:R-:W-:-:S04]  /*1990*/  FFMA R10, R0, R9, RZ ;  /* 0x00000009000a7223 */ /* 0x000fc800000000ff */
[----:B------:R-:W-:-:S04]  /*19a0*/  FFMA R12, R10, -R3, R0 ;  /* 0x800000030a0c7223 */ /* 0x000fc80000000000 */
[----:B------:R-:W-:Y:S01]  /*19b0*/  FFMA R9, R9, R12, R10 ;  /* 0x0000000c09097223 */ /* 0x000fe2000000000a */
[----:B0-----:R-:W-:Y:S06]  /*19c0*/  @!P0 BRA `(.L_x_18) ;  /* 0x0000000000088947 */ /* 0x001fec0003800000 */
[----:B------:R-:W-:-:S07]  /*19d0*/  MOV R12, 0x19f0 ;  /* 0x000019f0000c7802 */ /* 0x000fce0000000f00 */
[----:B------:R-:W-:Y:S05]  /*19e0*/  CALL.REL.NOINC `($__internal_0_$__cuda_sm3x_div_rn_noftz_f32_slowpath) ;  /* 0x0000001c00547944 */ /* 0x000fea0003c00000 */
.L_x_18:
[----:B------:R-:W-:Y:S05]  /*19f0*/  BSYNC.RECONVERGENT B2 ;  /* 0x0000000000027941 */ /* 0x000fea0003800200 */
.L_x_17:
[----:B------:R-:W2:Y:S01]  /*1a00*/  LDG.E R15, desc[UR10][R4.64+-0x1c] ;  /* 0xffffe40a040f7981 */ /* 0x000ea2000c1e1900 */
[----:B------:R-:W0:Y:S01]  /*1a10*/  MUFU.RCP R0, R3 ;  /* 0x0000000300007308 */ /* 0x000e220000001000 */
[----:B------:R-:W-:Y:S02]  /*1a20*/  BSSY.RECONVERGENT B2, `(.L_x_19) ;  /* 0x000000d000027945 */ /* 0x000fe40003800200 */
[----:B------:R1:W-:Y:S01]  /*1a30*/  STG.E desc[UR10][R4.64+-0x20], R9 ;  /* 0xffffe00904007986 */ /* 0x0003e2000c10190a */
[----:B0-----:R-:W-:-:S04]  /*1a40*/  FFMA R13, R0, -R3, 1 ;  /* 0x3f800000000d7423 */ /* 0x001fc80000000803 */
[----:B------:R-:W-:Y:S01]  /*1a50*/  FFMA R0, R0, R13, R0 ;  /* 0x0000000d00007223 */ /* 0x000fe20000000000 */
[----:B--2---:R-:W0:Y:S03]  /*1a60*/  FCHK P0, R15, R3 ;  /* 0x000000030f007302 */ /* 0x004e260000000000 */
[----:B------:R-:W-:-:S04]  /*1a70*/  FFMA R10, R0, R15, RZ ;  /* 0x0000000f000a7223 */ /* 0x000fc800000000ff */
[----:B------:R-:W-:-:S04]  /*1a80*/  FFMA R13, R10, -R3, R15 ;  /* 0x800000030a0d7223 */ /* 0x000fc8000000000f */
[----:B------:R-:W-:Y:S01]  /*1a90*/  FFMA R13, R0, R13, R10 ;  /* 0x0000000d000d7223 */ /* 0x000fe2000000000a */
[----:B01----:R-:W-:Y:S06]  /*1aa0*/  @!P0 BRA `(.L_x_20) ;  /* 0x0000000000108947 */ /* 0x003fec0003800000 */
[----:B------:R-:W-:Y:S02]  /*1ab0*/  MOV R0, R15 ;  /* 0x0000000f00007202 */ /* 0x000fe40000000f00 */
[----:B------:R-:W-:-:S07]  /*1ac0*/  MOV R12, 0x1ae0 ;  /* 0x00001ae0000c7802 */ /* 0x000fce0000000f00 */
[----:B------:R-:W-:Y:S05]  /*1ad0*/  CALL.REL.NOINC `($__internal_0_$__cuda_sm3x_div_rn_noftz_f32_slowpath) ;  /* 0x0000001c00187944 */ /* 0x000fea0003c00000 */
[----:B------:R-:W-:-:S07]  /*1ae0*/  MOV R13, R9 ;  /* 0x00000009000d7202 */ /* 0x000fce0000000f00 */
.L_x_20:
[----:B------:R-:W-:Y:S05]  /*1af0*/  BSYNC.RECONVERGENT B2 ;  /* 0x0000000000027941 */ /* 0x000fea0003800200 */
.L_x_19:
        /* <DEDUP_REMOVED lines=14> */
.L_x_22:
[----:B------:R-:W-:Y:S05]  /*1be0*/  BSYNC.RECONVERGENT B2 ;  /* 0x0000000000027941 */ /* 0x000fea0003800200 */
.L_x_21:
        /* <DEDUP_REMOVED lines=15> */
.L_x_24:
[----:B------:R-:W-:Y:S05]  /*1ce0*/  BSYNC.RECONVERGENT B2 ;  /* 0x0000000000027941 */ /* 0x000fea0003800200 */
.L_x_23:
        /* <DEDUP_REMOVED lines=14> */
.L_x_26:
[----:B------:R-:W-:Y:S05]  /*1dd0*/  BSYNC.RECONVERGENT B2 ;  /* 0x0000000000027941 */ /* 0x000fea0003800200 */
.L_x_25:
        /* <DEDUP_REMOVED lines=15> */
.L_x_28:
[----:B------:R-:W-:Y:S05]  /*1ed0*/  BSYNC.RECONVERGENT B2 ;  /* 0x0000000000027941 */ /* 0x000fea0003800200 */
.L_x_27:
        /* <DEDUP_REMOVED lines=14> */
.L_x_30:
[----:B------:R-:W-:Y:S05]  /*1fc0*/  BSYNC.RECONVERGENT B2 ;  /* 0x0000000000027941 */ /* 0x000fea0003800200 */
.L_x_29:
        /* <DEDUP_REMOVED lines=15> */
.L_x_32:
[----:B------:R-:W-:Y:S05]  /*20c0*/  BSYNC.RECONVERGENT B2 ;  /* 0x0000000000027941 */ /* 0x000fea0003800200 */
.L_x_31:
        /* <DEDUP_REMOVED lines=14> */
.L_x_34:
[----:B------:R-:W-:Y:S05]  /*21b0*/  BSYNC.RECONVERGENT B2 ;  /* 0x0000000000027941 */ /* 0x000fea0003800200 */
.L_x_33:
        /* <DEDUP_REMOVED lines=15> */
.L_x_36:
[----:B------:R-:W-:Y:S05]  /*22b0*/  BSYNC.RECONVERGENT B2 ;  /* 0x0000000000027941 */ /* 0x000fea0003800200 */
.L_x_35:
        /* <DEDUP_REMOVED lines=14> */
.L_x_38:
[----:B------:R-:W-:Y:S05]  /*23a0*/  BSYNC.RECONVERGENT B2 ;  /* 0x0000000000027941 */ /* 0x000fea0003800200 */
.L_x_37:
        /* <DEDUP_REMOVED lines=15> */
.L_x_40:
[----:B------:R-:W-:Y:S05]  /*24a0*/  BSYNC.RECONVERGENT B2 ;  /* 0x0000000000027941 */ /* 0x000fea0003800200 */
.L_x_39:
        /* <DEDUP_REMOVED lines=14> */
.L_x_42:
[----:B------:R-:W-:Y:S05]  /*2590*/  BSYNC.RECONVERGENT B2 ;  /* 0x0000000000027941 */ /* 0x000fea0003800200 */
.L_x_41:
        /* <DEDUP_REMOVED lines=15> */
.L_x_44:
[----:B------:R-:W-:Y:S05]  /*2690*/  BSYNC.RECONVERGENT B2 ;  /* 0x0000000000027941 */ /* 0x000fea0003800200 */
.L_x_43:
        /* <DEDUP_REMOVED lines=14> */
.L_x_46:
[----:B------:R-:W-:Y:S05]  /*2780*/  BSYNC.RECONVERGENT B2 ;  /* 0x0000000000027941 */ /* 0x000fea0003800200 */
.L_x_45:
        /* <DEDUP_REMOVED lines=15> */
.L_x_48:
[----:B------:R-:W-:Y:S05]  /*2880*/  BSYNC.RECONVERGENT B2 ;  /* 0x0000000000027941 */ /* 0x000fea0003800200 */
.L_x_47:
[----:B------:R0:W-:Y:S01]  /*2890*/  STG.E desc[UR10][R4.64+0x1c], R13 ;  /* 0x00001c0d04007986 */ /* 0x0001e2000c10190a */
[----:B------:R-:W-:Y:S01]  /*28a0*/  IADD3 R6, PT, PT, R6, 0x10, RZ ;  /* 0x0000001006067810 */ /* 0x000fe20007ffe0ff */
[----:B------:R-:W-:Y:S06]  /*28b0*/  @P2 BRA `(.L_x_49) ;  /* 0xfffffff000082947 */ /* 0x000fec000383ffff */
.L_x_16:
[----:B------:R-:W-:-:S13]  /*28c0*/  ISETP.NE.AND P0, PT, R11, RZ, PT ;  /* 0x000000ff0b00720c */ /* 0x000fda0003f05270 */
[----:B------:R-:W-:Y:S05]  /*28d0*/  @!P0 EXIT ;  /* 0x000000000000894d */ /* 0x000fea0003800000 */
[----:B------:R-:W1:Y:S01]  /*28e0*/  LDCU UR4, c[0x0][0x388] ;  /* 0x00007100ff0477ac */ /* 0x000e620008000800 */
[----:B------:R-:W-:Y:S01]  /*28f0*/  ISETP.GE.U32.AND P0, PT, R11, 0x8, PT ;  /* 0x000000080b00780c */ /* 0x000fe20003f06070 */
[----:B-1----:R-:W-:-:S12]  /*2900*/  ULOP3.LUT UR4, UR4, 0x7, URZ, 0xc0, !UPT ;  /* 0x0000000704047892 */ /* 0x002fd8000f8ec0ff */
[----:B------:R-:W-:Y:S05]  /*2910*/  @!P0 BRA `(.L_x_50) ;  /* 0x0000000800008947 */ /* 0x000fea0003800000 */
[----:B0-----:R-:W0:Y:S01]  /*2920*/  LDC.64 R4, c[0x0][0x380] ;  /* 0x0000e000ff047b82 */ /* 0x001e220000000a00 */
[----:B------:R-:W-:-:S05]  /*2930*/  IADD3 R9, PT, PT, R2, R7, RZ ;  /* 0x0000000702097210 */ /* 0x000fca0007ffe0ff */
[----:B0-----:R-:W-:-:S05]  /*2940*/  IMAD.WIDE R4, R9, 0x4, R4 ;  /* 0x0000000409047825 */ /* 0x001fca00078e0204 */
[----:B------:R-:W2:Y:S01]  /*2950*/  LDG.E R11, desc[UR10][R4.64] ;  /* 0x0000000a040b7981 */ /* 0x000ea2000c1e1900 */
[----:B------:R-:W0:Y:S01]  /*2960*/  MUFU.RCP R0, R3 ;  /* 0x0000000300007308 */ /* 0x000e220000001000 */
[----:B------:R-:W-:Y:S01]  /*2970*/  BSSY.RECONVERGENT B2, `(.L_x_51) ;  /* 0x000000b000027945 */ /* 0x000fe20003800200 */
[----:B0-----:R-:W-:-:S04]  /*2980*/  FFMA R9, R0, -R3, 1 ;  /* 0x3f80000000097423 */ /* 0x001fc80000000803 */
[----:B------:R-:W-:Y:S02]  /*2990*/  FFMA R0, R0, R9, R0 ;  /* 0x0000000900007223 */ /* 0x000fe40000000000 */
[----:B--2---:R-:W0:Y:S02]  /*29a0*/  FCHK P0, R11, R3 ;  /* 0x000000030b007302 */ /* 0x004e240000000000 */
[----:B------:R-:W-:-:S04]  /*29b0*/  FFMA R6, R0, R11, RZ ;  /* 0x0000000b00067223 */ /* 0x000fc800000000ff */
[----:B------:R-:W-:-:S04]  /*29c0*/  FFMA R9, R6, -R3, R11 ;  /* 0x8000000306097223 */ /* 0x000fc8000000000b */
[----:B------:R-:W-:Y:S01]  /*29d0*/  FFMA R9, R0, R9, R6 ;  /* 0x0000000900097223 */ /* 0x000fe20000000006 */
[----:B0-----:R-:W-:Y:S06]  /*29e0*/  @!P0 BRA `(.L_x_52) ;  /* 0x00000000000c8947 */ /* 0x001fec0003800000 */
[----:B------:R-:W-:Y:S02]  /*29f0*/  MOV R0, R11 ;  /* 0x0000000b00007202 */ /* 0x000fe40000000f00 */
[----:B------:R-:W-:-:S07]  /*2a00*/  MOV R12, 0x2a20 ;  /* 0x00002a20000c7802 */ /* 0x000fce0000000f00 */
[----:B------:R-:W-:Y:S05]  /*2a10*/  CALL.REL.NOINC `($__internal_0_$__cuda_sm3x_div_rn_noftz_f32_slowpath) ;  /* 0x0000000c00487944 */ /* 0x000fea0003c00000 */
.L_x_52:
[----:B------:R-:W-:Y:S05]  /*2a20*/  BSYNC.RECONVERGENT B2 ;  /* 0x0000000000027941 */ /* 0x000fea0003800200 */
.L_x_51:
        /* <DEDUP_REMOVED lines=15> */
.L_x_54:
[----:B------:R-:W-:Y:S05]  /*2b20*/  BSYNC.RECONVERGENT B2 ;  /* 0x0000000000027941 */ /* 0x000fea0003800200 */
.L_x_53:
        /* <DEDUP_REMOVED lines=14> */
.L_x_56:
[----:B------:R-:W-:Y:S05]  /*2c10*/  BSYNC.RECONVERGENT B2 ;  /* 0x0000000000027941 */ /* 0x000fea0003800200 */
.L_x_55:
        /* <DEDUP_REMOVED lines=15> */
.L_x_58:
[----:B------:R-:W-:Y:S05]  /*2d10*/  BSYNC.RECONVERGENT B2 ;  /* 0x0000000000027941 */ /* 0x000fea0003800200 */
.L_x_57:
        /* <DEDUP_REMOVED lines=14> */
.L_x_60:
[----:B------:R-:W-:Y:S05]  /*2e00*/  BSYNC.RECONVERGENT B2 ;  /* 0x0000000000027941 */ /* 0x000fea0003800200 */
.L_x_59:
        /* <DEDUP_REMOVED lines=15> */
.L_x_62:
[----:B------:R-:W-:Y:S05]  /*2f00*/  BSYNC.RECONVERGENT B2 ;  /* 0x0000000000027941 */ /* 0x000fea0003800200 */
.L_x_61:
        /* <DEDUP_REMOVED lines=14> */
.L_x_64:
[----:B------:R-:W-:Y:S05]  /*2ff0*/  BSYNC.RECONVERGENT B2 ;  /* 0x0000000000027941 */ /* 0x000fea0003800200 */
.L_x_63:
        /* <DEDUP_REMOVED lines=15> */
.L_x_66:
[----:B------:R-:W-:Y:S05]  /*30f0*/  BSYNC.RECONVERGENT B2 ;  /* 0x0000000000027941 */ /* 0x000fea0003800200 */
.L_x_65:
[----:B------:R1:W-:Y:S01]  /*3100*/  STG.E desc[UR10][R4.64+0x1c], R11 ;  /* 0x00001c0b04007986 */ /* 0x0003e2000c10190a */
[----:B------:R-:W-:-:S07]  /*3110*/  IADD3 R7, PT, PT, R7, 0x8, RZ ;  /* 0x0000000807077810 */ /* 0x000fce0007ffe0ff */
.L_x_50:
[----:B------:R-:W-:-:S13]  /*3120*/  ISETP.NE.AND P0, PT, RZ, UR4, PT ;  /* 0x00000004ff007c0c */ /* 0x000fda000bf05270 */
[----:B------:R-:W-:Y:S05]  /*3130*/  @!P0 EXIT ;  /* 0x000000000000894d */ /* 0x000fea0003800000 */
[----:B------:R-:W2:Y:S01]  /*3140*/  LDCU UR5, c[0x0][0x388] ;  /* 0x00007100ff0577ac */ /* 0x000ea20008000800 */
[----:B------:R-:W-:Y:S02]  /*3150*/  UISETP.GE.U32.AND UP0, UPT, UR4, 0x4, UPT ;  /* 0x000000040400788c */ /* 0x000fe4000bf06070 */
[----:B--2---:R-:W-:-:S07]  /*3160*/  ULOP3.LUT UR5, UR5, 0x3, URZ, 0xc0, !UPT ;  /* 0x0000000305057892 */ /* 0x004fce000f8ec0ff */
[----:B------:R-:W-:Y:S05]  /*3170*/  BRA.U !UP0, `(.L_x_67) ;  /* 0x0000000508087547 */ /* 0x000fea000b800000 */
[----:B01----:R-:W0:Y:S01]  /*3180*/  LDC.64 R4, c[0x0][0x380] ;  /* 0x0000e000ff047b82 */ /* 0x003e220000000a00 */
        /* <DEDUP_REMOVED lines=15> */
.L_x_69:
[----:B------:R-:W-:Y:S05]  /*3280*/  BSYNC.RECONVERGENT B2 ;  /* 0x0000000000027941 */ /* 0x000fea0003800200 */
.L_x_68:
        /* <DEDUP_REMOVED lines=15> */
.L_x_71:
[----:B------:R-:W-:Y:S05]  /*3380*/  BSYNC.RECONVERGENT B2 ;  /* 0x0000000000027941 */ /* 0x000fea0003800200 */
.L_x_70:
        /* <DEDUP_REMOVED lines=14> */
.L_x_73:
[----:B------:R-:W-:Y:S05]  /*3470*/  BSYNC.RECONVERGENT B2 ;  /* 0x0000000000027941 */ /* 0x000fea0003800200 */
.L_x_72:
        /* <DEDUP_REMOVED lines=15> */
.L_x_75:
[----:B------:R-:W-:Y:S05]  /*3570*/  BSYNC.RECONVERGENT B2 ;  /* 0x0000000000027941 */ /* 0x000fea0003800200 */
.L_x_74:
[----:B------:R2:W-:Y:S01]  /*3580*/  STG.E desc[UR10][R4.64+0xc], R11 ;  /* 0x00000c0b04007986 */ /* 0x0005e2000c10190a */
[----:B------:R-:W-:-:S07]  /*3590*/  IADD3 R7, PT, PT, R7, 0x4, RZ ;  /* 0x0000000407077810 */ /* 0x000fce0007ffe0ff */
.L_x_67:
[----:B------:R-:W-:-:S13]  /*35a0*/  ISETP.NE.AND P0, PT, RZ, UR5, PT ;  /* 0x00000005ff007c0c */ /* 0x000fda000bf05270 */
[----:B------:R-:W-:Y:S05]  /*35b0*/  @!P0 EXIT ;  /* 0x000000000000894d */ /* 0x000fea0003800000 */
[----:B012---:R-:W0:Y:S01]  /*35c0*/  LDC.64 R4, c[0x0][0x380] ;  /* 0x0000e000ff047b82 */ /* 0x007e220000000a00 */
[----:B------:R-:W-:Y:S01]  /*35d0*/  IADD3 R11, PT, PT, R2, R7, RZ ;  /* 0x00000007020b7210 */ /* 0x000fe20007ffe0ff */
[----:B------:R-:W-:-:S12]  /*35e0*/  UIADD3 UR4, UPT, UPT, -UR5, URZ, URZ ;  /* 0x000000ff05047290 */ /* 0x000fd8000fffe1ff */
.L_x_78:
[----:B01----:R-:W-:-:S05]  /*35f0*/  IMAD.WIDE R6, R11, 0x4, R4 ;  /* 0x000000040b067825 */ /* 0x003fca00078e0204 */
[----:B------:R-:W2:Y:S01]  /*3600*/  LDG.E R13, desc[UR10][R6.64] ;  /* 0x0000000a060d7981 */ /* 0x000ea2000c1e1900 */
[----:B------:R-:W0:Y:S01]  /*3610*/  MUFU.RCP R0, R3 ;  /* 0x0000000300007308 */ /* 0x000e220000001000 */
[----:B------:R-:W-:Y:S01]  /*3620*/  UIADD3 UR4, UPT, UPT, UR4, 0x1, URZ ;  /* 0x0000000104047890 */ /* 0x000fe2000fffe0ff */
[----:B------:R-:W-:Y:S03]  /*3630*/  BSSY.RECONVERGENT B2, `(.L_x_76) ;  /* 0x000000c000027945 */ /* 0x000fe60003800200 */
[----:B------:R-:W-:Y:S01]  /*3640*/  UISETP.NE.AND UP0, UPT, UR4, URZ, UPT ;  /* 0x000000ff0400728c */ /* 0x000fe2000bf05270 */
[----:B0-----:R-:W-:-:S04]  /*3650*/  FFMA R9, R0, -R3, 1 ;  /* 0x3f80000000097423 */ /* 0x001fc80000000803 */
[----:B------:R-:W-:Y:S01]  /*3660*/  FFMA R0, R0, R9, R0 ;  /* 0x0000000900007223 */ /* 0x000fe20000000000 */
[----:B--2---:R-:W0:Y:S03]  /*3670*/  FCHK P0, R13, R3 ;  /* 0x000000030d007302 */ /* 0x004e260000000000 */
[----:B------:R-:W-:-:S04]  /*3680*/  FFMA R2, R0, R13, RZ ;  /* 0x0000000d00027223 */ /* 0x000fc800000000ff */
[----:B------:R-:W-:-:S04]  /*3690*/  FFMA R9, R2, -R3, R13 ;  /* 0x8000000302097223 */ /* 0x000fc8000000000d */
[----:B------:R-:W-:Y:S01]  /*36a0*/  FFMA R9, R0, R9, R2 ;  /* 0x0000000900097223 */ /* 0x000fe20000000002 */
[----:B0-----:R-:W-:Y:S06]  /*36b0*/  @!P0 BRA `(.L_x_77) ;  /* 0x00000000000c8947 */ /* 0x001fec0003800000 */
[----:B------:R-:W-:Y:S02]  /*36c0*/  MOV R0, R13 ;  /* 0x0000000d00007202 */ /* 0x000fe40000000f00 */
[----:B------:R-:W-:-:S07]  /*36d0*/  MOV R12, 0x36f0 ;  /* 0x000036f0000c7802 */ /* 0x000fce0000000f00 */
[----:B------:R-:W-:Y:S05]  /*36e0*/  CALL.REL.NOINC `($__internal_0_$__cuda_sm3x_div_rn_noftz_f32_slowpath) ;  /* 0x0000000000147944 */ /* 0x000fea0003c00000 */
.L_x_77:
[----:B------:R-:W-:Y:S05]  /*36f0*/  BSYNC.RECONVERGENT B2 ;  /* 0x0000000000027941 */ /* 0x000fea0003800200 */
.L_x_76:
[----:B------:R1:W-:Y:S01]  /*3700*/  STG.E desc[UR10][R6.64], R9 ;  /* 0x0000000906007986 */ /* 0x0003e2000c10190a */
[----:B------:R-:W-:Y:S01]  /*3710*/  IADD3 R11, PT, PT, R11, 0x1, RZ ;  /* 0x000000010b0b7810 */ /* 0x000fe20007ffe0ff */
[----:B------:R-:W-:Y:S06]  /*3720*/  BRA.U UP0, `(.L_x_78) ;  /* 0xfffffffd00b07547 */ /* 0x000fec000b83ffff */
[----:B------:R-:W-:Y:S05]  /*3730*/  EXIT ;  /* 0x000000000000794d */ /* 0x000fea0003800000 */
        .weak           $__internal_0_$__cuda_sm3x_div_rn_noftz_f32_slowpath
        .type           $__internal_0_$__cuda_sm3x_div_rn_noftz_f32_slowpath,@function
        .size           $__internal_0_$__cuda_sm3x_div_rn_noftz_f32_slowpath,(.L_x_98 - $__internal_0_$__cuda_sm3x_div_rn_noftz_f32_slowpath)
$__internal_0_$__cuda_sm3x_div_rn_noftz_f32_slowpath:
[----:B------:R-:W-:Y:S01]  /*3740*/  SHF.R.U32.HI R10, RZ, 0x17, R3 ;  /* 0x00000017ff0a7819 */ /* 0x000fe20000011603 */
[----:B------:R-:W-:Y:S01]  /*3750*/  BSSY.RECONVERGENT B0, `(.L_x_79) ;  /* 0x0000063000007945 */ /* 0x000fe20003800200 */
[----:B------:R-:W-:Y:S02]  /*3760*/  SHF.R.U32.HI R13, RZ, 0x17, R0 ;  /* 0x00000017ff0d7819 */ /* 0x000fe40000011600 */
[----:B------:R-:W-:Y:S02]  /*3770*/  LOP3.LUT R10, R10, 0xff, RZ, 0xc0, !PT ;  /* 0x000000ff0a0a7812 */ /* 0x000fe400078ec0ff */
[----:B------:R-:W-:Y:S02]  /*3780*/  LOP3.LUT R13, R13, 0xff, RZ, 0xc0, !PT ;  /* 0x000000ff0d0d7812 */ /* 0x000fe400078ec0ff */
[----:B------:R-:W-:Y:S02]  /*3790*/  IADD3 R16, PT, PT, R10, -0x1, RZ ;  /* 0xffffffff0a107810 */ /* 0x000fe40007ffe0ff */
[----:B------:R-:W-:-:S02]  /*37a0*/  IADD3 R14, PT, PT, R13, -0x1, RZ ;  /* 0xffffffff0d0e7810 */ /* 0x000fc40007ffe0ff */
[----:B------:R-:W-:Y:S02]  /*37b0*/  ISETP.GT.U32.AND P0, PT, R16, 0xfd, PT ;  /* 0x000000fd1000780c */ /* 0x000fe40003f04070 */
[----:B------:R-:W-:Y:S02]  /*37c0*/  MOV R15, R3 ;  /* 0x00000003000f7202 */ /* 0x000fe40000000f00 */
[----:B------:R-:W-:-:S13]  /*37d0*/  ISETP.GT.U32.OR P0, PT, R14, 0xfd, P0 ;  /* 0x000000fd0e00780c */ /* 0x000fda0000704470 */
[----:B------:R-:W-:Y:S01]  /*37e0*/  @!P0 MOV R9, RZ ;  /* 0x000000ff00098202 */ /* 0x000fe20000000f00 */
[----:B------:R-:W-:Y:S06]  /*37f0*/  @!P0 BRA `(.L_x_80) ;  /* 0x00000000005c8947 */ /* 0x000fec0003800000 */
[----:B------:R-:W-:Y:S02]  /*3800*/  FSETP.GTU.FTZ.AND P0, PT, |R0|, +INF , PT ;  /* 0x7f8000000000780b */ /* 0x000fe40003f1c200 */
[----:B------:R-:W-:-:S04]  /*3810*/  FSETP.GTU.FTZ.AND P1, PT, |R3|, +INF , PT ;  /* 0x7f8000000300780b */ /* 0x000fc80003f3c200 */
[----:B------:R-:W-:-:S13]  /*3820*/  PLOP3.LUT P0, PT, P0, P1, PT, 0xf8, 0x8f ;  /* 0x00000000008f781c */ /* 0x000fda0000703f70 */
[----:B------:R-:W-:Y:S05]  /*3830*/  @P0 BRA `(.L_x_81) ;  /* 0x00000004004c0947 */ /* 0x000fea0003800000 */
[----:B------:R-:W-:-:S13]  /*3840*/  LOP3.LUT P0, RZ, R15, 0x7fffffff, R0, 0xc8, !PT ;  /* 0x7fffffff0fff7812 */ /* 0x000fda000780c800 */
[----:B------:R-:W-:Y:S05]  /*3850*/  @!P0 BRA `(.L_x_82) ;  /* 0x00000004003c8947 */ /* 0x000fea0003800000 */
[C---:B------:R-:W-:Y:S02]  /*3860*/  FSETP.NEU.FTZ.AND P3, PT, |R0|.reuse, +INF , PT ;  /* 0x7f8000000000780b */ /* 0x040fe40003f7d200 */
[----:B------:R-:W-:Y:S02]  /*3870*/  FSETP.NEU.FTZ.AND P1, PT, |R3|, +INF , PT ;  /* 0x7f8000000300780b */ /* 0x000fe40003f3d200 */
[----:B------:R-:W-:-:S11]  /*3880*/  FSETP.NEU.FTZ.AND P0, PT, |R0|, +INF , PT ;  /* 0x7f8000000000780b */ /* 0x000fd60003f1d200 */
[----:B------:R-:W-:Y:S05]  /*3890*/  @!P1 BRA !P3, `(.L_x_82) ;  /* 0x00000004002c9947 */ /* 0x000fea0005800000 */
[----:B------:R-:W-:-:S04]  /*38a0*/  LOP3.LUT P3, RZ, R0, 0x7fffffff, RZ, 0xc0, !PT ;  /* 0x7fffffff00ff7812 */ /* 0x000fc8000786c0ff */
[----:B------:R-:W-:-:S13]  /*38b0*/  PLOP3.LUT P1, PT, P1, P3, PT, 0x2f, 0xf2 ;  /* 0x0000000000f2781c */ /* 0x000fda0000f26577 */
[----:B------:R-:W-:Y:S05]  /*38c0*/  @P1 BRA `(.L_x_83) ;  /* 0x0000000400181947 */ /* 0x000fea0003800000 */
[----:B------:R-:W-:-:S04]  /*38d0*/  LOP3.LUT P1, RZ, R15, 0x7fffffff, RZ, 0xc0, !PT ;  /* 0x7fffffff0fff7812 */ /* 0x000fc8000782c0ff */
[----:B------:R-:W-:-:S13]  /*38e0*/  PLOP3.LUT P0, PT, P0, P1, PT, 0x2f, 0xf2 ;  /* 0x0000000000f2781c */ /* 0x000fda0000702577 */
[----:B------:R-:W-:Y:S05]  /*38f0*/  @P0 BRA `(.L_x_84) ;  /* 0x0000000400000947 */ /* 0x000fea0003800000 */
[----:B------:R-:W-:Y:S02]  /*3900*/  ISETP.GE.AND P0, PT, R14, RZ, PT ;  /* 0x000000ff0e00720c */ /* 0x000fe40003f06270 */
[----:B------:R-:W-:-:S11]  /*3910*/  ISETP.GE.AND P1, PT, R16, RZ, PT ;  /* 0x000000ff1000720c */ /* 0x000fd60003f26270 */
[----:B------:R-:W-:Y:S01]  /*3920*/  @P0 MOV R9, RZ ;  /* 0x000000ff00090202 */ /* 0x000fe20000000f00 */
[----:B------:R-:W-:Y:S01]  /*3930*/  @!P0 FFMA R0, R0, 1.84467440737095516160e+19, RZ ;  /* 0x5f80000000008823 */ /* 0x000fe200000000ff */
[----:B------:R-:W-:Y:S01]  /*3940*/  @!P0 MOV R9, 0xffffffc0 ;  /* 0xffffffc000098802 */ /* 0x000fe20000000f00 */
[----:B------:R-:W-:-:S03]  /*3950*/  @!P1 FFMA R15, R3, 1.84467440737095516160e+19, RZ ;  /* 0x5f800000030f9823 */ /* 0x000fc600000000ff */
[----:B------:R-:W-:-:S07]  /*3960*/  @!P1 IADD3 R9, PT, PT, R9, 0x40, RZ ;  /* 0x0000004009099810 */ /* 0x000fce0007ffe0ff */
.L_x_80:
[----:B------:R-:W-:Y:S01]  /*3970*/  LEA R14, R10, 0xc0800000, 0x17 ;  /* 0xc08000000a0e7811 */ /* 0x000fe200078eb8ff */
[----:B------:R-:W-:Y:S01]  /*3980*/  BSSY.RECONVERGENT B1, `(.L_x_85) ;  /* 0x0000036000017945 */ /* 0x000fe20003800200 */
[----:B------:R-:W-:Y:S02]  /*3990*/  IADD3 R13, PT, PT, R13, -0x7f, RZ ;  /* 0xffffff810d0d7810 */ /* 0x000fe40007ffe0ff */
[----:B------:R-:W-:-:S03]  /*39a0*/  IADD3 R16, PT, PT, -R14, R15, RZ ;  /* 0x0000000f0e107210 */ /* 0x000fc60007ffe1ff */
[C---:B------:R-:W-:Y:S01]  /*39b0*/  IMAD R0, R13.reuse, -0x800000, R0 ;  /* 0xff8000000d007824 */ /* 0x040fe200078e0200 */
[----:B------:R0:W1:Y:S01]  /*39c0*/  MUFU.RCP R14, R16 ;  /* 0x00000010000e7308 */ /* 0x0000620000001000 */
[----:B------:R-:W-:Y:S01]  /*39d0*/  FADD.FTZ R17, -R16, -RZ ;  /* 0x800000ff10117221 */ /* 0x000fe20000010100 */
[----:B0-----:R-:W-:-:S04]  /*39e0*/  IADD3 R16, PT, PT, R13, 0x7f, -R10 ;  /* 0x0000007f0d107810 */ /* 0x001fc80007ffe80a */
[----:B------:R-:W-:Y:S01]  /*39f0*/  IADD3 R9, PT, PT, R16, R9, RZ ;  /* 0x0000000910097210 */ /* 0x000fe20007ffe0ff */
[----:B-1----:R-:W-:-:S04]  /*3a00*/  FFMA R15, R14, R17, 1 ;  /* 0x3f8000000e0f7423 */ /* 0x002fc80000000011 */
[----:B------:R-:W-:-:S04]  /*3a10*/  FFMA R15, R14, R15, R14 ;  /* 0x0000000f0e0f7223 */ /* 0x000fc8000000000e */
[----:B------:R-:W-:-:S04]  /*3a20*/  FFMA R14, R0, R15, RZ ;  /* 0x0000000f000e7223 */ /* 0x000fc800000000ff */
[----:B------:R-:W-:-:S04]  /*3a30*/  FFMA R18, R17, R14, R0 ;  /* 0x0000000e11127223 */ /* 0x000fc80000000000 */
[----:B------:R-:W-:-:S04]  /*3a40*/  FFMA R14, R15, R18, R14 ;  /* 0x000000120f0e7223 */ /* 0x000fc8000000000e */
[----:B------:R-:W-:-:S04]  /*3a50*/  FFMA R17, R17, R14, R0 ;  /* 0x0000000e11117223 */ /* 0x000fc80000000000 */
[----:B------:R-:W-:-:S05]  /*3a60*/  FFMA R0, R15, R17, R14 ;  /* 0x000000110f007223 */ /* 0x000fca000000000e */
[----:B------:R-:W-:-:S04]  /*3a70*/  SHF.R.U32.HI R10, RZ, 0x17, R0 ;  /* 0x00000017ff0a7819 */ /* 0x000fc80000011600 */
[----:B------:R-:W-:-:S04]  /*3a80*/  LOP3.LUT R10, R10, 0xff, RZ, 0xc0, !PT ;  /* 0x000000ff0a0a7812 */ /* 0x000fc800078ec0ff */
[----:B------:R-:W-:-:S04]  /*3a90*/  IADD3 R10, PT, PT, R10, R9, RZ ;  /* 0x000000090a0a7210 */ /* 0x000fc80007ffe0ff */
[----:B------:R-:W-:-:S04]  /*3aa0*/  IADD3 R13, PT, PT, R10, -0x1, RZ ;  /* 0xffffffff0a0d7810 */ /* 0x000fc80007ffe0ff */
[----:B------:R-:W-:-:S13]  /*3ab0*/  ISETP.GE.U32.AND P0, PT, R13, 0xfe, PT ;  /* 0x000000fe0d00780c */ /* 0x000fda0003f06070 */
[----:B------:R-:W-:Y:S05]  /*3ac0*/  @!P0 BRA `(.L_x_86) ;  /* 0x0000000000808947 */ /* 0x000fea0003800000 */
[----:B------:R-:W-:-:S13]  /*3ad0*/  ISETP.GT.AND P0, PT, R10, 0xfe, PT ;  /* 0x000000fe0a00780c */ /* 0x000fda0003f04270 */
[----:B------:R-:W-:Y:S05]  /*3ae0*/  @P0 BRA `(.L_x_87) ;  /* 0x00000000006c0947 */ /* 0x000fea0003800000 */
[----:B------:R-:W-:-:S13]  /*3af0*/  ISETP.GE.AND P0, PT, R10, 0x1, PT ;  /* 0x000000010a00780c */ /* 0x000fda0003f06270 */
[----:B------:R-:W-:Y:S05]  /*3b00*/  @P0 BRA `(.L_x_88) ;  /* 0x0000000000740947 */ /* 0x000fea0003800000 */
[----:B------:R-:W-:Y:S02]  /*3b10*/  ISETP.GE.AND P0, PT, R10, -0x18, PT ;  /* 0xffffffe80a00780c */ /* 0x000fe40003f06270 */
[----:B------:R-:W-:-:S11]  /*3b20*/  LOP3.LUT R0, R0, 0x80000000, RZ, 0xc0, !PT ;  /* 0x8000000000007812 */ /* 0x000fd600078ec0ff */
[----:B------:R-:W-:Y:S05]  /*3b30*/  @!P0 BRA `(.L_x_88) ;  /* 0x0000000000688947 */ /* 0x000fea0003800000 */
[-CC-:B------:R-:W-:Y:S01]  /*3b40*/  FFMA.RZ R9, R15, R17.reuse, R14.reuse ;  /* 0x000000110f097223 */ /* 0x180fe2000000c00e */
[C---:B------:R-:W-:Y:S02]  /*3b50*/  IADD3 R16, PT, PT, R10.reuse, 0x20, RZ ;  /* 0x000000200a107810 */ /* 0x040fe40007ffe0ff */
[C---:B------:R-:W-:Y:S02]  /*3b60*/  ISETP.NE.AND P3, PT, R10.reuse, RZ, PT ;  /* 0x000000ff0a00720c */ /* 0x040fe40003f65270 */
[----:B------:R-:W-:Y:S01]  /*3b70*/  LOP3.LUT R13, R9, 0x7fffff, RZ, 0xc0, !PT ;  /* 0x007fffff090d7812 */ /* 0x000fe200078ec0ff */
[CCC-:B------:R-:W-:Y:S01]  /*3b80*/  FFMA.RP R9, R15.reuse, R17.reuse, R14.reuse ;  /* 0x000000110f097223 */ /* 0x1c0fe2000000800e */
[----:B------:R-:W-:Y:S01]  /*3b90*/  FFMA.RM R14, R15, R17, R14 ;  /* 0x000000110f0e7223 */ /* 0x000fe2000000400e */
[----:B------:R-:W-:Y:S02]  /*3ba0*/  ISETP.NE.AND P1, PT, R10, RZ, PT ;  /* 0x000000ff0a00720c */ /* 0x000fe40003f25270 */
[----:B------:R-:W-:-:S02]  /*3bb0*/  LOP3.LUT R13, R13, 0x800000, RZ, 0xfc, !PT ;  /* 0x008000000d0d7812 */ /* 0x000fc400078efcff */
[----:B------:R-:W-:Y:S02]  /*3bc0*/  IADD3 R10, PT, PT, -R10, RZ, RZ ;  /* 0x000000ff0a0a7210 */ /* 0x000fe40007ffe1ff */
[----:B------:R-:W-:Y:S02]  /*3bd0*/  SHF.L.U32 R16, R13, R16, RZ ;  /* 0x000000100d107219 */ /* 0x000fe400000006ff */
[----:B------:R-:W-:Y:S02]  /*3be0*/  FSETP.NEU.FTZ.AND P0, PT, R9, R14, PT ;  /* 0x0000000e0900720b */ /* 0x000fe40003f1d000 */
[----:B------:R-:W-:Y:S02]  /*3bf0*/  SEL R10, R10, RZ, P3 ;  /* 0x000000ff0a0a7207 */ /* 0x000fe40001800000 */
[----:B------:R-:W-:Y:S02]  /*3c00*/  ISETP.NE.AND P1, PT, R16, RZ, P1 ;  /* 0x000000ff1000720c */ /* 0x000fe40000f25270 */
[----:B------:R-:W-:-:S02]  /*3c10*/  SHF.R.U32.HI R10, RZ, R10, R13 ;  /* 0x0000000aff0a7219 */ /* 0x000fc4000001160d */
[----:B------:R-:W-:Y:S02]  /*3c20*/  PLOP3.LUT P0, PT, P0, P1, PT, 0xf8, 0x8f ;  /* 0x00000000008f781c */ /* 0x000fe40000703f70 */
[----:B------:R-:W-:Y:S02]  /*3c30*/  SHF.R.U32.HI R14, RZ, 0x1, R10 ;  /* 0x00000001ff0e7819 */ /* 0x000fe4000001160a */
[----:B------:R-:W-:-:S04]  /*3c40*/  SEL R9, RZ, 0x1, !P0 ;  /* 0x00000001ff097807 */ /* 0x000fc80004000000 */
[----:B------:R-:W-:-:S04]  /*3c50*/  LOP3.LUT R9, R9, 0x1, R14, 0xf8, !PT ;  /* 0x0000000109097812 */ /* 0x000fc800078ef80e */
[----:B------:R-:W-:-:S04]  /*3c60*/  LOP3.LUT R9, R9, R10, RZ, 0xc0, !PT ;  /* 0x0000000a09097212 */ /* 0x000fc800078ec0ff */
[----:B------:R-:W-:-:S04]  /*3c70*/  IADD3 R9, PT, PT, R14, R9, RZ ;  /* 0x000000090e097210 */ /* 0x000fc80007ffe0ff */
[----:B------:R-:W-:Y:S01]  /*3c80*/  LOP3.LUT R0, R9, R0, RZ, 0xfc, !PT ;  /* 0x0000000009007212 */ /* 0x000fe200078efcff */
[----:B------:R-:W-:Y:S06]  /*3c90*/  BRA `(.L_x_88) ;  /* 0x0000000000107947 */ /* 0x000fec0003800000 */
.L_x_87:
[----:B------:R-:W-:-:S04]  /*3ca0*/  LOP3.LUT R0, R0, 0x80000000, RZ, 0xc0, !PT ;  /* 0x8000000000007812 */ /* 0x000fc800078ec0ff */
[----:B------:R-:W-:Y:S01]  /*3cb0*/  LOP3.LUT R0, R0, 0x7f800000, RZ, 0xfc, !PT ;  /* 0x7f80000000007812 */ /* 0x000fe200078efcff */
[----:B------:R-:W-:Y:S06]  /*3cc0*/  BRA `(.L_x_88) ;  /* 0x0000000000047947 */ /* 0x000fec0003800000 */
.L_x_86:
[----:B------:R-:W-:-:S07]  /*3cd0*/  LEA R0, R9, R0, 0x17 ;  /* 0x0000000009007211 */ /* 0x000fce00078eb8ff */
.L_x_88:
[----:B------:R-:W-:Y:S05]  /*3ce0*/  BSYNC.RECONVERGENT B1 ;  /* 0x0000000000017941 */ /* 0x000fea0003800200 */
.L_x_85:
[----:B------:R-:W-:Y:S05]  /*3cf0*/  BRA `(.L_x_89) ;  /* 0x0000000000207947 */ /* 0x000fea0003800000 */
.L_x_84:
[----:B------:R-:W-:-:S04]  /*3d00*/  LOP3.LUT R0, R15, 0x80000000, R0, 0x48, !PT ;  /* 0x800000000f007812 */ /* 0x000fc800078e4800 */
[----:B------:R-:W-:Y:S01]  /*3d10*/  LOP3.LUT R0, R0, 0x7f800000, RZ, 0xfc, !PT ;  /* 0x7f80000000007812 */ /* 0x000fe200078efcff */
[----:B------:R-:W-:Y:S06]  /*3d20*/  BRA `(.L_x_89) ;  /* 0x0000000000147947 */ /* 0x000fec0003800000 */
.L_x_83:
[----:B------:R-:W-:Y:S01]  /*3d30*/  LOP3.LUT R0, R15, 0x80000000, R0, 0x48, !PT ;  /* 0x800000000f007812 */ /* 0x000fe200078e4800 */
[----:B------:R-:W-:Y:S06]  /*3d40*/  BRA `(.L_x_89) ;  /* 0x00000000000c7947 */ /* 0x000fec0003800000 */
.L_x_82:
[----:B------:R-:W0:Y:S01]  /*3d50*/  MUFU.RSQ R0, -QNAN ;  /* 0xffc0000000007908 */ /* 0x000e220000001400 */
[----:B------:R-:W-:Y:S05]  /*3d60*/  BRA `(.L_x_89) ;  /* 0x0000000000047947 */ /* 0x000fea0003800000 */
.L_x_81:
[----:B------:R-:W-:-:S07]  /*3d70*/  FADD.FTZ R0, R0, R3 ;  /* 0x0000000300007221 */ /* 0x000fce0000010000 */
.L_x_89:
[----:B------:R-:W-:Y:S05]  /*3d80*/  BSYNC.RECONVERGENT B0 ;  /* 0x0000000000007941 */ /* 0x000fea0003800200 */
.L_x_79:
[----:B------:R-:W-:Y:S01]  /*3d90*/  HFMA2 R13, -RZ, RZ, 0, 0 ;  /* 0x00000000ff0d7431 */ /* 0x000fe200000001ff */
[----:B0-----:R-:W-:-:S03]  /*3da0*/  MOV R9, R0 ;  /* 0x0000000000097202 */ /* 0x001fc60000000f00 */
[----:B------:R-:W-:Y:S05]  /*3db0*/  RET.REL.NODEC R12 `(_Z23standard_softmax_kernelPfi) ;  /* 0xffffffc00c907950 */ /* 0x000fea0003c3ffff */
.L_x_90:
        /* <DEDUP_REMOVED lines=12> */
.L_x_98:


//--------------------- .text._Z31standard_attention_score_kernelPKfS0_Pfiif --------------------------
	.section	.text._Z31standard_attention_score_kernelPKfS0_Pfiif,"ax",@progbits
	.align	128
        .global         _Z31standard_attention_score_kernelPKfS0_Pfiif
        .type           _Z31standard_attention_score_kernelPKfS0_Pfiif,@function
        .size           _Z31standard_attention_score_kernelPKfS0_Pfiif,(.L_x_101 - _Z31standard_attention_score_kernelPKfS0_Pfiif)
        .other          _Z31standard_attention_score_kernelPKfS0_Pfiif,@"STO_CUDA_ENTRY STV_DEFAULT"
_Z31standard_attention_score_kernelPKfS0_Pfiif:
.text._Z31standard_attention_score_kernelPKfS0_Pfiif:
[----:B------:R-:W-:Y:S01]  /*0000*/  LDC R1, c[0x0][0x37c] ;  /* 0x0000df00ff017b82 */ /* 0x000fe20000000800 */
[----:B------:R-:W0:Y:S07]  /*0010*/  S2R R3, SR_TID.Y ;  /* 0x0000000000037919 */ /* 0x000e2e0000002200 */
[----:B------:R-:W0:Y:S01]  /*0020*/  LDC R0, c[0x0][0x364] ;  /* 0x0000d900ff007b82 */ /* 0x000e220000000800 */
[----:B------:R-:W1:Y:S01]  /*0030*/  LDCU UR11, c[0x0][0x398] ;  /* 0x00007300ff0b77ac */ /* 0x000e620008000800 */
[----:B------:R-:W2:Y:S06]  /*0040*/  S2R R2, SR_TID.X ;  /* 0x0000000000027919 */ /* 0x000eac0000002100 */
[----:B------:R-:W0:Y:S08]  /*0050*/  S2UR UR4, SR_CTAID.Y ;  /* 0x00000000000479c3 */ /* 0x000e300000002600 */
[----:B------:R-:W2:Y:S08]  /*0060*/  S2UR UR5, SR_CTAID.X ;  /* 0x00000000000579c3 */ /* 0x000eb00000002500 */
[----:B------:R-:W2:Y:S01]  /*0070*/  LDC R7, c[0x0][0x360] ;  /* 0x0000d800ff077b82 */ /* 0x000ea20000000800 */
[----:B0-----:R-:W-:-:S02]  /*0080*/  IMAD R0, R0, UR4, R3 ;  /* 0x0000000400007c24 */ /* 0x001fc4000f8e0203 */
[----:B--2---:R-:W-:-:S05]  /*0090*/  IMAD R7, R7, UR5, R2 ;  /* 0x0000000507077c24 */ /* 0x004fca000f8e0202 */
[----:B------:R-:W-:-:S04]  /*00a0*/  VIMNMX R2, PT, PT, R0, R7, !PT ;  /* 0x0000000700027248 */ /* 0x000fc80007fe0100 */
[----:B-1----:R-:W-:-:S13]  /*00b0*/  ISETP.GE.AND P0, PT, R2, UR11, PT ;  /* 0x0000000b02007c0c */ /* 0x002fda000bf06270 */
[----:B------:R-:W-:Y:S05]  /*00c0*/  @P0 EXIT ;  /* 0x000000000000094d */ /* 0x000fea0003800000 */
[----:B------:R-:W0:Y:S01]  /*00d0*/  LDCU UR7, c[0x0][0x39c] ;  /* 0x00007380ff0777ac */ /* 0x000e220008000800 */
[----:B------:R-:W-:Y:S01]  /*00e0*/  HFMA2 R14, -RZ, RZ, 0, 0 ;  /* 0x00000000ff0e7431 */ /* 0x000fe200000001ff */
[----:B------:R-:W1:Y:S01]  /*00f0*/  LDCU.64 UR12, c[0x0][0x358] ;  /* 0x00006b00ff0c77ac */ /* 0x000e620008000a00 */
[----:B0-----:R-:W-:-:S09]  /*0100*/  UISETP.GE.AND UP0, UPT, UR7, 0x1, UPT ;  /* 0x000000010700788c */ /* 0x001fd2000bf06270 */
[----:B-1----:R-:W-:Y:S05]  /*0110*/  BRA.U !UP0, `(.L_x_91) ;  /* 0x00000009089c7547 */ /* 0x002fea000b800000 */
[----:B------:R-:W-:Y:S02]  /*0120*/  UISETP.GE.U32.AND UP1, UPT, UR7, 0x10, UPT ;  /* 0x000000100700788c */ /* 0x000fe4000bf26070 */
[----:B------:R-:W-:Y:S01]  /*0130*/  IMAD R8, R0, UR7, RZ ;  /* 0x0000000700087c24 */ /* 0x000fe2000f8e02ff */
[----:B------:R-:W-:Y:S02]  /*0140*/  ULOP3.LUT UR10, UR7, 0xf, URZ, 0xc0, !UPT ;  /* 0x0000000f070a7892 */ /* 0x000fe4000f8ec0ff */
[----:B------:R-:W-:Y:S01]  /*0150*/  IMAD R9, R7, UR7, RZ ;  /* 0x0000000707097c24 */ /* 0x000fe2000f8e02ff */
[----:B------:R-:W-:Y:S01]  /*0160*/  MOV R14, RZ ;  /* 0x000000ff000e7202 */ /* 0x000fe20000000f00 */
[----:B------:R-:W-:Y:S01]  /*0170*/  UMOV UR4, URZ ;  /* 0x000000ff00047c82 */ /* 0x000fe20008000000 */
[----:B------:R-:W-:Y:S01]  /*0180*/  UISETP.NE.AND UP0, UPT, UR10, URZ, UPT ;  /* 0x000000ff0a00728c */ /* 0x000fe2000bf05270 */
[----:B------:R-:W-:Y:S10]  /*0190*/  BRA.U !UP1, `(.L_x_92) ;  /* 0x0000000509107547 */ /* 0x000ff4000b800000 */
[----:B------:R-:W0:Y:S01]  /*01a0*/  LDC.64 R2, c[0x0][0x380] ;  /* 0x0000e000ff027b82 */ /* 0x000e220000000a00 */
[----:B------:R-:W1:Y:S01]  /*01b0*/  LDCU.64 UR8, c[0x0][0x388] ;  /* 0x00007100ff0877ac */ /* 0x000e620008000a00 */
[----:B------:R-:W-:Y:S02]  /*01c0*/  MOV R14, RZ ;  /* 0x000000ff000e7202 */ /* 0x000fe40000000f00 */
[----:B------:R-:W-:Y:S01]  /*01d0*/  MOV R6, R9 ;  /* 0x0000000900067202 */ /* 0x000fe20000000f00 */
[----:B------:R-:W-:Y:S02]  /*01e0*/  ULOP3.LUT UR4, UR7, 0x7ffffff0, URZ, 0xc0, !UPT ;  /* 0x7ffffff007047892 */ /* 0x000fe4000f8ec0ff */
[----:B-1----:R-:W-:Y:S02]  /*01f0*/  UIADD3 UR5, UP1, UPT, UR8, 0x20, URZ ;  /* 0x0000002008057890 */ /* 0x002fe4000ff3e0ff */
[----:B------:R-:W-:Y:S02]  /*0200*/  UIADD3 UR8, UPT, UPT, -UR4, URZ, URZ ;  /* 0x000000ff04087290 */ /* 0x000fe4000fffe1ff */
[----:B------:R-:W-:Y:S01]  /*0210*/  UIADD3.X UR6, UPT, UPT, URZ, UR9, URZ, UP1, !UPT ;  /* 0x00000009ff067290 */ /* 0x000fe20008ffe4ff */
[----:B0-----:R-:W-:-:S03]  /*0220*/  IMAD.WIDE.U32 R2, R8, 0x4, R2 ;  /* 0x0000000408027825 */ /* 0x001fc600078e0002 */
[----:B------:R-:W-:-:S04]  /*0230*/  IADD3 R4, P0, PT, R2, 0x20, RZ ;  /* 0x0000002002047810 */ /* 0x000fc80007f1e0ff */
[----:B------:R-:W-:-:S09]  /*0240*/  IADD3.X R5, PT, PT, RZ, R3, RZ, P0, !PT ;  /* 0x00000003ff057210 */ /* 0x000fd200007fe4ff */
.L_x_93:
[----:B------:R-:W-:Y:S01]  /*0250*/  MOV R2, UR5 ;  /* 0x0000000500027c02 */ /* 0x000fe20008000f00 */
[----:B------:R-:W2:Y:S01]  /*0260*/  LDG.E.CONSTANT R15, desc[UR12][R4.64+-0x20] ;  /* 0xffffe00c040f7981 */ /* 0x000ea2000c1e9900 */
[----:B------:R-:W-:-:S03]  /*0270*/  MOV R3, UR6 ;  /* 0x0000000600037c02 */ /* 0x000fc60008000f00 */
[----:B------:R-:W3:Y:S01]  /*0280*/  LDG.E.CONSTANT R17, desc[UR12][R4.64+-0x1c] ;  /* 0xffffe40c04117981 */ /* 0x000ee2000c1e9900 */
[----:B------:R-:W-:-:S03]  /*0290*/  IMAD.WIDE R2, R6, 0x4, R2 ;  /* 0x0000000406027825 */ /* 0x000fc600078e0202 */
[----:B------:R-:W4:Y:S04]  /*02a0*/  LDG.E.CONSTANT R19, desc[UR12][R4.64+-0x18] ;  /* 0xffffe80c04137981 */ /* 0x000f28000c1e9900 */
[----:B------:R-:W2:Y:S04]  /*02b0*/  LDG.E.CONSTANT R16, desc[UR12][R2.64+-0x20] ;  /* 0xffffe00c02107981 */ /* 0x000ea8000c1e9900 */
[----:B------:R-:W3:Y:S04]  /*02c0*/  LDG.E.CONSTANT R24, desc[UR12][R2.64+-0x1c] ;  /* 0xffffe40c02187981 */ /* 0x000ee8000c1e9900 */
[----:B------:R-:W4:Y:S04]  /*02d0*/  LDG.E.CONSTANT R18, desc[UR12][R2.64+-0x18] ;  /* 0xffffe80c02127981 */ /* 0x000f28000c1e9900 */
[----:B------:R-:W5:Y:S04]  /*02e0*/  LDG.E.CONSTANT R20, desc[UR12][R4.64+-0x14] ;  /* 0xffffec0c04147981 */ /* 0x000f68000c1e9900 */
        /* <DEDUP_REMOVED lines=8> */
[----:B------:R-:W5:Y:S01]  /*0370*/  LDG.E.CONSTANT R26, desc[UR12][R4.64+0x1c] ;  /* 0x00001c0c041a7981 */ /* 0x000f62000c1e9900 */
[----:B--2---:R-:W-:-:S03]  /*0380*/  FFMA R16, R15, R16, R14 ;  /* 0x000000100f107223 */ /* 0x004fc6000000000e */
[----:B------:R-:W2:Y:S01]  /*0390*/  LDG.E.CONSTANT R15, desc[UR12][R4.64+-0x4] ;  /* 0xfffffc0c040f7981 */ /* 0x000ea2000c1e9900 */
[----:B---3--:R-:W-:-:S03]  /*03a0*/  FFMA R24, R17, R24, R16 ;  /* 0x0000001811187223 */ /* 0x008fc60000000010 */
[----:B------:R-:W2:Y:S01]  /*03b0*/  LDG.E.CONSTANT R14, desc[UR12][R2.64+-0x4] ;  /* 0xfffffc0c020e7981 */ /* 0x000ea2000c1e9900 */
[----:B----4-:R-:W-:-:S03]  /*03c0*/  FFMA R25, R19, R18, R24 ;  /* 0x0000001213197223 */ /* 0x010fc60000000018 */
[----:B------:R-:W3:Y:S04]  /*03d0*/  LDG.E.CONSTANT R16, desc[UR12][R4.64] ;  /* 0x0000000c04107981 */ /* 0x000ee8000c1e9900 */
[----:B------:R-:W3:Y:S01]  /*03e0*/  LDG.E.CONSTANT R17, desc[UR12][R2.64] ;  /* 0x0000000c02117981 */ /* 0x000ee2000c1e9900 */
[----:B-----5:R-:W-:-:S03]  /*03f0*/  FFMA R25, R20, R21, R25 ;  /* 0x0000001514197223 */ /* 0x020fc60000000019 */
[----:B------:R-:W4:Y:S04]  /*0400*/  LDG.E.CONSTANT R18, desc[UR12][R4.64+0x4] ;  /* 0x0000040c04127981 */ /* 0x000f28000c1e9900 */
[----:B------:R-:W4:Y:S01]  /*0410*/  LDG.E.CONSTANT R19, desc[UR12][R2.64+0x4] ;  /* 0x0000040c02137981 */ /* 0x000f22000c1e9900 */
[----:B------:R-:W-:-:S03]  /*0420*/  FFMA R25, R22, R23, R25 ;  /* 0x0000001716197223 */ /* 0x000fc60000000019 */
[----:B------:R-:W5:Y:S04]  /*0430*/  LDG.E.CONSTANT R20, desc[UR12][R4.64+0x8] ;  /* 0x0000080c04147981 */ /* 0x000f68000c1e9900 */
[----:B------:R-:W5:Y:S01]  /*0440*/  LDG.E.CONSTANT R21, desc[UR12][R2.64+0x8] ;  /* 0x0000080c02157981 */ /* 0x000f62000c1e9900 */
[----:B------:R-:W-:-:S03]  /*0450*/  FFMA R25, R10, R11, R25 ;  /* 0x0000000b0a197223 */ /* 0x000fc60000000019 */
[----:B------:R-:W5:Y:S04]  /*0460*/  LDG.E.CONSTANT R22, desc[UR12][R4.64+0xc] ;  /* 0x00000c0c04167981 */ /* 0x000f68000c1e9900 */
[----:B------:R-:W5:Y:S04]  /*0470*/  LDG.E.CONSTANT R23, desc[UR12][R2.64+0xc] ;  /* 0x00000c0c02177981 */ /* 0x000f68000c1e9900 */
[----:B------:R-:W5:Y:S01]  /*0480*/  LDG.E.CONSTANT R10, desc[UR12][R4.64+0x10] ;  /* 0x0000100c040a7981 */ /* 0x000f62000c1e9900 */
[----:B------:R-:W-:-:S03]  /*0490*/  FFMA R28, R12, R13, R25 ;  /* 0x0000000d0c1c7223 */ /* 0x000fc60000000019 */
[----:B------:R-:W5:Y:S04]  /*04a0*/  LDG.E.CONSTANT R11, desc[UR12][R2.64+0x10] ;  /* 0x0000100c020b7981 */ /* 0x000f68000c1e9900 */
[----:B------:R-:W5:Y:S04]  /*04b0*/  LDG.E.CONSTANT R24, desc[UR12][R4.64+0x14] ;  /* 0x0000140c04187981 */ /* 0x000f68000c1e9900 */
[----:B------:R-:W5:Y:S04]  /*04c0*/  LDG.E.CONSTANT R25, desc[UR12][R2.64+0x14] ;  /* 0x0000140c02197981 */ /* 0x000f68000c1e9900 */
[----:B------:R0:W5:Y:S04]  /*04d0*/  LDG.E.CONSTANT R13, desc[UR12][R4.64+0x18] ;  /* 0x0000180c040d7981 */ /* 0x000168000c1e9900 */
[----:B------:R-:W5:Y:S01]  /*04e0*/  LDG.E.CONSTANT R12, desc[UR12][R2.64+0x18] ;  /* 0x0000180c020c7981 */ /* 0x000f62000c1e9900 */
[----:B------:R-:W-:-:S04]  /*04f0*/  UIADD3 UR8, UPT, UPT, UR8, 0x10, URZ ;  /* 0x0000001008087890 */ /* 0x000fc8000fffe0ff */
[----:B------:R-:W-:Y:S01]  /*0500*/  UISETP.NE.AND UP1, UPT, UR8, URZ, UPT ;  /* 0x000000ff0800728c */ /* 0x000fe2000bf25270 */
[----:B0-----:R-:W-:Y:S02]  /*0510*/  IADD3 R4, P0, PT, R4, 0x40, RZ ;  /* 0x0000004004047810 */ /* 0x001fe40007f1e0ff */
[----:B------:R-:W-:Y:S02]  /*0520*/  IADD3 R6, PT, PT, R6, 0x10, RZ ;  /* 0x0000001006067810 */ /* 0x000fe40007ffe0ff */
[----:B------:R-:W-:Y:S01]  /*0530*/  IADD3.X R5, PT, PT, RZ, R5, RZ, P0, !PT ;  /* 0x00000005ff057210 */ /* 0x000fe200007fe4ff */
[----:B--2---:R-:W-:-:S04]  /*0540*/  FFMA R15, R15, R14, R28 ;  /* 0x0000000e0f0f7223 */ /* 0x004fc8000000001c */
[----:B---3--:R-:W-:-:S04]  /*0550*/  FFMA R15, R16, R17, R15 ;  /* 0x00000011100f7223 */ /* 0x008fc8000000000f */
[----:B----4-:R-:W-:-:S04]  /*0560*/  FFMA R15, R18, R19, R15 ;  /* 0x00000013120f7223 */ /* 0x010fc8000000000f */
[----:B-----5:R-:W-:-:S04]  /*0570*/  FFMA R15, R20, R21, R15 ;  /* 0x00000015140f7223 */ /* 0x020fc8000000000f */
[----:B------:R-:W-:-:S04]  /*0580*/  FFMA R15, R22, R23, R15 ;  /* 0x00000017160f7223 */ /* 0x000fc8000000000f */
[----:B------:R-:W-:-:S04]  /*0590*/  FFMA R11, R10, R11, R15 ;  /* 0x0000000b0a0b7223 */ /* 0x000fc8000000000f */
[----:B------:R-:W-:-:S04]  /*05a0*/  FFMA R24, R24, R25, R11 ;  /* 0x0000001918187223 */ /* 0x000fc8000000000b */
[----:B------:R-:W-:-:S04]  /*05b0*/  FFMA R13, R13, R12, R24 ;  /* 0x0000000c0d0d7223 */ /* 0x000fc80000000018 */
[----:B------:R-:W-:Y:S01]  /*05c0*/  FFMA R14, R26, R27, R13 ;  /* 0x0000001b1a0e7223 */ /* 0x000fe2000000000d */
[----:B------:R-:W-:Y:S06]  /*05d0*/  BRA.U UP1, `(.L_x_93) ;  /* 0xfffffffd011c7547 */ /* 0x000fec000b83ffff */
.L_x_92:
[----:B------:R-:W-:Y:S05]  /*05e0*/  BRA.U !UP0, `(.L_x_91) ;  /* 0x0000000508687547 */ /* 0x000fea000b800000 */
[----:B------:R-:W-:Y:S02]  /*05f0*/  UISETP.GE.U32.AND UP0, UPT, UR10, 0x8, UPT ;  /* 0x000000080a00788c */ /* 0x000fe4000bf06070 */
[----:B------:R-:W-:-:S04]  /*0600*/  ULOP3.LUT UR6, UR7, 0x7, URZ, 0xc0, !UPT ;  /* 0x0000000707067892 */ /* 0x000fc8000f8ec0ff */
[----:B------:R-:W-:-:S03]  /*0610*/  UISETP.NE.AND UP1, UPT, UR6, URZ, UPT ;  /* 0x000000ff0600728c */ /* 0x000fc6000bf25270 */
[----:B------:R-:W-:Y:S08]  /*0620*/  BRA.U !UP0, `(.L_x_94) ;  /* 0x0000000108907547 */ /* 0x000ff0000b800000 */
[----:B------:R-:W0:Y:S01]  /*0630*/  LDC.64 R10, c[0x0][0x380] ;  /* 0x0000e000ff0a7b82 */ /* 0x000e220000000a00 */
[----:B------:R-:W1:Y:S01]  /*0640*/  LDCU.64 UR8, c[0x0][0x380] ;  /* 0x00007000ff0877ac */ /* 0x000e620008000a00 */
[C---:B------:R-:W-:Y:S02]  /*0650*/  IADD3 R3, PT, PT, R8.reuse, UR4, RZ ;  /* 0x0000000408037c10 */ /* 0x040fe4000fffe0ff */
[----:B------:R-:W-:Y:S02]  /*0660*/  IADD3 R6, P0, PT, R8, UR4, RZ ;  /* 0x0000000408067c10 */ /* 0x000fe4000ff1e0ff */
[----:B------:R-:W-:Y:S02]  /*0670*/  IADD3 R13, PT, PT, R9, UR4, RZ ;  /* 0x00000004090d7c10 */ /* 0x000fe4000fffe0ff */
[----:B------:R-:W2:Y:S01]  /*0680*/  LDC.64 R4, c[0x0][0x388] ;  /* 0x0000e200ff047b82 */ /* 0x000ea20000000a00 */
[----:B0-----:R-:W-:Y:S01]  /*0690*/  IMAD.WIDE.U32 R10, R3, 0x4, R10 ;  /* 0x00000004030a7825 */ /* 0x001fe200078e000a */
[----:B------:R-:W-:-:S02]  /*06a0*/  IADD3.X R3, PT, PT, RZ, RZ, RZ, P0, !PT ;  /* 0x000000ffff037210 */ /* 0x000fc400007fe4ff */
[C---:B-1----:R-:W-:Y:S02]  /*06b0*/  LEA R2, P0, R6.reuse, UR8, 0x2 ;  /* 0x0000000806027c11 */ /* 0x042fe4000f8010ff */
[----:B------:R-:W3:Y:S02]  /*06c0*/  LDG.E.CONSTANT R15, desc[UR12][R10.64] ;  /* 0x0000000c0a0f7981 */ /* 0x000ee4000c1e9900 */
[----:B------:R-:W-:Y:S01]  /*06d0*/  LEA.HI.X R3, R6, UR9, R3, 0x2, P0 ;  /* 0x0000000906037c11 */ /* 0x000fe200080f1403 */
[----:B--2---:R-:W-:-:S04]  /*06e0*/  IMAD.WIDE R4, R13, 0x4, R4 ;  /* 0x000000040d047825 */ /* 0x004fc800078e0204 */
[----:B------:R-:W2:Y:S04]  /*06f0*/  LDG.E.CONSTANT R18, desc[UR12][R2.64+0x4] ;  /* 0x0000040c02127981 */ /* 0x000ea8000c1e9900 */
[----:B------:R-:W3:Y:S04]  /*0700*/  LDG.E.CONSTANT R16, desc[UR12][R4.64] ;  /* 0x0000000c04107981 */ /* 0x000ee8000c1e9900 */
[----:B------:R-:W2:Y:S04]  /*0710*/  LDG.E.CONSTANT R17, desc[UR12][R4.64+0x4] ;  /* 0x0000040c04117981 */ /* 0x000ea8000c1e9900 */
[----:B------:R-:W4:Y:S04]  /*0720*/  LDG.E.CONSTANT R19, desc[UR12][R4.64+0x8] ;  /* 0x0000080c04137981 */ /* 0x000f28000c1e9900 */
        /* <DEDUP_REMOVED lines=11> */
[----:B------:R-:W-:Y:S01]  /*07e0*/  UIADD3 UR4, UPT, UPT, UR4, 0x8, URZ ;  /* 0x0000000804047890 */ /* 0x000fe2000fffe0ff */
[----:B---3--:R-:W-:-:S04]  /*07f0*/  FFMA R15, R15, R16, R14 ;  /* 0x000000100f0f7223 */ /* 0x008fc8000000000e */
[----:B--2---:R-:W-:-:S04]  /*0800*/  FFMA R15, R18, R17, R15 ;  /* 0x00000011120f7223 */ /* 0x004fc8000000000f */
[----:B----4-:R-:W-:-:S04]  /*0810*/  FFMA R15, R20, R19, R15 ;  /* 0x00000013140f7223 */ /* 0x010fc8000000000f */
[----:B-----5:R-:W-:-:S04]  /*0820*/  FFMA R15, R22, R21, R15 ;  /* 0x00000015160f7223 */ /* 0x020fc8000000000f */
[----:B------:R-:W-:-:S04]  /*0830*/  FFMA R15, R24, R23, R15 ;  /* 0x00000017180f7223 */ /* 0x000fc8000000000f */
[----:B------:R-:W-:-:S04]  /*0840*/  FFMA R13, R12, R13, R15 ;  /* 0x0000000d0c0d7223 */ /* 0x000fc8000000000f */
[----:B------:R-:W-:-:S04]  /*0850*/  FFMA R11, R6, R11, R13 ;  /* 0x0000000b060b7223 */ /* 0x000fc8000000000d */
[----:B------:R-:W-:-:S07]  /*0860*/  FFMA R14, R10, R25, R11 ;  /* 0x000000190a0e7223 */ /* 0x000fce000000000b */
.L_x_94:
        /* <DEDUP_REMOVED lines=13> */
[----:B-1----:R-:W-:-:S03]  /*0940*/  LEA R2, P0, R6, UR6, 0x2 ;  /* 0x0000000606027c11 */ /* 0x002fc6000f8010ff */
[----:B------:R-:W3:Y:S01]  /*0950*/  LDG.E.CONSTANT R11, desc[UR12][R10.64] ;  /* 0x0000000c0a0b7981 */ /* 0x000ee2000c1e9900 */
        /* <DEDUP_REMOVED lines=8> */
[----:B------:R-:W5:Y:S01]  /*09e0*/  LDG.E.CONSTANT R18, desc[UR12][R4.64+0xc] ;  /* 0x00000c0c04127981 */ /* 0x000f62000c1e9900 */
[----:B------:R-:W-:Y:S01]  /*09f0*/  UIADD3 UR4, UPT, UPT, UR4, 0x4, URZ ;  /* 0x0000000404047890 */ /* 0x000fe2000fffe0ff */
[----:B---3--:R-:W-:-:S04]  /*0a00*/  FFMA R6, R11, R6, R14 ;  /* 0x000000060b067223 */ /* 0x008fc8000000000e */
[----:B--2---:R-:W-:-:S04]  /*0a10*/  FFMA R6, R13, R12, R6 ;  /* 0x0000000c0d067223 */ /* 0x004fc80000000006 */
[----:B----4-:R-:W-:-:S04]  /*0a20*/  FFMA R6, R15, R16, R6 ;  /* 0x000000100f067223 */ /* 0x010fc80000000006 */
[----:B-----5:R-:W-:-:S07]  /*0a30*/  FFMA R14, R17, R18, R6 ;  /* 0x00000012110e7223 */ /* 0x020fce0000000006 */
.L_x_95:
[----:B------:R-:W-:Y:S05]  /*0a40*/  BRA.U !UP1, `(.L_x_91) ;  /* 0x0000000109507547 */ /* 0x000fea000b800000 */
[----:B------:R-:W0:Y:S01]  /*0a50*/  LDC.64 R4, c[0x0][0x380] ;  /* 0x0000e000ff047b82 */ /* 0x000e220000000a00 */
[----:B------:R-:W-:Y:S01]  /*0a60*/  IADD3 R11, PT, PT, R8, UR4, RZ ;  /* 0x00000004080b7c10 */ /* 0x000fe2000fffe0ff */
[----:B------:R-:W-:-:S06]  /*0a70*/  UIADD3 UR5, UPT, UPT, -UR5, URZ, URZ ;  /* 0x000000ff05057290 */ /* 0x000fcc000fffe1ff */
[----:B------:R-:W1:Y:S01]  /*0a80*/  LDC.64 R2, c[0x0][0x388] ;  /* 0x0000e200ff027b82 */ /* 0x000e620000000a00 */
[----:B0-----:R-:W-:Y:S01]  /*0a90*/  IMAD.WIDE.U32 R4, R11, 0x4, R4 ;  /* 0x000000040b047825 */ /* 0x001fe200078e0004 */
[----:B------:R-:W-:Y:S02]  /*0aa0*/  IADD3 R11, PT, PT, R9, UR4, RZ ;  /* 0x00000004090b7c10 */ /* 0x000fe4000fffe0ff */
[----:B------:R-:W-:Y:S02]  /*0ab0*/  MOV R6, R4 ;  /* 0x0000000400067202 */ /* 0x000fe40000000f00 */
[----:B------:R-:W-:-:S07]  /*0ac0*/  MOV R13, R5 ;  /* 0x00000005000d7202 */ /* 0x000fce0000000f00 */
.L_x_96:
[----:B-1----:R-:W-:Y:S01]  /*0ad0*/  IMAD.WIDE R4, R11, 0x4, R2 ;  /* 0x000000040b047825 */ /* 0x002fe200078e0202 */
[----:B------:R-:W-:Y:S02]  /*0ae0*/  MOV R9, R13 ;  /* 0x0000000d00097202 */ /* 0x000fe40000000f00 */
[----:B------:R-:W-:-:S03]  /*0af0*/  MOV R8, R6 ;  /* 0x0000000600087202 */ /* 0x000fc60000000f00 */
[----:B------:R-:W2:Y:S04]  /*0b00*/  LDG.E.CONSTANT R4, desc[UR12][R4.64] ;  /* 0x0000000c04047981 */ /* 0x000ea8000c1e9900 */
[----:B------:R-:W2:Y:S01]  /*0b10*/  LDG.E.CONSTANT R9, desc[UR12][R8.64] ;  /* 0x0000000c08097981 */ /* 0x000ea2000c1e9900 */
[----:B------:R-:W-:Y:S01]  /*0b20*/  UIADD3 UR5, UPT, UPT, UR5, 0x1, URZ ;  /* 0x0000000105057890 */ /* 0x000fe2000fffe0ff */
[----:B------:R-:W-:Y:S02]  /*0b30*/  IADD3 R6, P0, PT, R6, 0x4, RZ ;  /* 0x0000000406067810 */ /* 0x000fe40007f1e0ff */
[----:B------:R-:W-:Y:S01]  /*0b40*/  IADD3 R11, PT, PT, R11, 0x1, RZ ;  /* 0x000000010b0b7810 */ /* 0x000fe20007ffe0ff */
[----:B------:R-:W-:Y:S01]  /*0b50*/  UISETP.NE.AND UP0, UPT, UR5, URZ, UPT ;  /* 0x000000ff0500728c */ /* 0x000fe2000bf05270 */
[----:B------:R-:W-:Y:S01]  /*0b60*/  IADD3.X R13, PT, PT, RZ, R13, RZ, P0, !PT ;  /* 0x0000000dff0d7210 */ /* 0x000fe200007fe4ff */
[----:B--2---:R-:W-:-:S07]  /*0b70*/  FFMA R14, R9, R4, R14 ;  /* 0x00000004090e7223 */ /* 0x004fce000000000e */
[----:B------:R-:W-:Y:S05]  /*0b80*/  BRA.U UP0, `(.L_x_96) ;  /* 0xfffffffd00d07547 */ /* 0x000fea000b83ffff */
.L_x_91:
[----:B------:R-:W0:Y:S01]  /*0b90*/  LDC.64 R2, c[0x0][0x390] ;  /* 0x0000e400ff027b82 */ /* 0x000e220000000a00 */
[----:B------:R-:W1:Y:S01]  /*0ba0*/  LDCU UR4, c[0x0][0x3a0] ;  /* 0x00007400ff0477ac */ /* 0x000e620008000800 */
[----:B------:R-:W-:Y:S02]  /*0bb0*/  IMAD R7, R0, UR11, R7 ;  /* 0x0000000b00077c24 */ /* 0x000fe4000f8e0207 */
[----:B-1----:R-:W-:Y:S02]  /*0bc0*/  FMUL R5, R14, UR4 ;  /* 0x000000040e057c20 */ /* 0x002fe40008400000 */
[----:B0-----:R-:W-:-:S05]  /*0bd0*/  IMAD.WIDE R2, R7, 0x4, R2 ;  /* 0x0000000407027825 */ /* 0x001fca00078e0202 */
[----:B------:R-:W-:Y:S01]  /*0be0*/  STG.E desc[UR12][R2.64], R5 ;  /* 0x0000000502007986 */ /* 0x000fe2000c10190c */
[----:B------:R-:W-:Y:S05]  /*0bf0*/  EXIT ;  /* 0x000000000000794d */ /* 0x000fea0003800000 */
.L_x_97:
        /* <DEDUP_REMOVED lines=16> */
.L_x_101:


//--------------------- .nv.shared.reserved.0     --------------------------
	.section	.nv.shared.reserved.0,"aw",@nobits
	.weak		__nv_reservedSMEM_offset_0_alias
	.size		__nv_reservedSMEM_offset_0_alias, 0, 64
	.other		__nv_reservedSMEM_offset_0_alias,@"STO_CUDA_RESERVED_SHARED STV_DEFAULT"
__nv_reservedSMEM_offset_0_alias:
	.zero		0
	.zero		64


//--------------------- .nv.constant0._Z31standard_attention_value_kernelPKfS0_Pfii --------------------------
	.section	.nv.constant0._Z31standard_attention_value_kernelPKfS0_Pfii,"a",@progbits
	.sectionflags	@""
	.align	4
.nv.constant0._Z31standard_attention_value_kernelPKfS0_Pfii:
	.zero		928


//--------------------- .nv.constant0._Z23standard_softmax_kernelPfi --------------------------
	.section	.nv.constant0._Z23standard_softmax_kernelPfi,"a",@progbits
	.sectionflags	@""
	.align	4
.nv.constant0._Z23standard_softmax_kernelPfi:
	.zero		908


//--------------------- .nv.constant0._Z31standard_attention_score_kernelPKfS0_Pfiif --------------------------
	.section	.nv.constant0._Z31standard_attention_score_kernelPKfS0_Pfiif,"a",@progbits
	.sectionflags	@""
	.align	4
.nv.constant0._Z31standard_attention_score_kernelPKfS0_Pfiif:
	.zero		932


//--------------------- SYMBOLS --------------------------

	.type		.nv.reservedSmem.offset0,@object
	.size		.nv.reservedSmem.offset0,0x4
